// auto-generated by cutlass_sweep.sparse_gemm — config: {"arch": "sm_90", "cluster_m": 1, "cluster_n": 2, "dtype": "bf16", "tile_k": 64, "tile_m": 128, "tile_n": 256}
#include "cutlass/cutlass.h"
#include "cutlass/gemm/collective/collective_builder.hpp"
#include "cutlass/gemm/device/gemm_universal_adapter.h"
#include "cutlass/gemm/kernel/gemm_universal.hpp"
#include "cutlass/epilogue/collective/collective_builder.hpp"

using Elem = cutlass::bfloat16_t;
using Acc  = float;
using TileShape    = cute::Shape<cute::_128, cute::_256, cute::_64>;
using ClusterShape = cute::Shape<cute::_1, cute::_2, cute::_1>;

using CollectiveEpilogue = typename cutlass::epilogue::collective::CollectiveBuilder<
    cutlass::arch::Sm90, cutlass::arch::OpClassSparseTensorOp,
    TileShape, ClusterShape,
    cutlass::epilogue::collective::EpilogueTileAuto,
    Acc, Acc,
    Acc, cutlass::layout::ColumnMajor, 128 / cutlass::sizeof_bits<Acc>::value,
    Acc, cutlass::layout::ColumnMajor, 128 / cutlass::sizeof_bits<Acc>::value,
    cutlass::epilogue::collective::EpilogueScheduleAuto
  >::CollectiveOp;

using CollectiveMainloop = typename cutlass::gemm::collective::CollectiveBuilder<
    cutlass::arch::Sm90, cutlass::arch::OpClassSparseTensorOp,
    Elem, cutlass::layout::RowMajor, 128 / cutlass::sizeof_bits<Elem>::value,
    Elem, cutlass::layout::ColumnMajor, 128 / cutlass::sizeof_bits<Elem>::value,
    Acc,
    TileShape, ClusterShape,
    cutlass::gemm::collective::StageCountAutoCarveout<static_cast<int>(sizeof(typename CollectiveEpilogue::SharedStorage))>,
    cutlass::gemm::collective::KernelScheduleAuto
  >::CollectiveOp;

using GemmKernel = cutlass::gemm::kernel::GemmUniversal<
    cute::Shape<int,int,int,int>,
    CollectiveMainloop,
    CollectiveEpilogue
>;
using Gemm = cutlass::gemm::device::GemmUniversalAdapter<GemmKernel>;

auto* _anchor = &cutlass::device_kernel<GemmKernel>;


// ===== COMPILED SASS (sm_90a) =====

	.target	sm_90a

	.elftype	@"ET_EXEC"


//--------------------- .note.nv.tkinfo           --------------------------
	.section	.note.nv.tkinfo,"",@"SHT_NOTE"
	.sectionflags	@"SHF_NOTE_NV_TKINFO"
	.tkinfo
        /*0018*/ 	.word	0x00000002
        /*0030*/ 	.string	""
        /*0030*/ 	.string	"ptxas"
        /*0030*/ 	.string	"Cuda compilation tools, release 13.0, V13.0.88"
        /*0030*/ 	.string	"Build cuda_13.0.r13.0/compiler.36424714_0"
        /*0030*/ 	.string	"-arch sm_90a -m 64 "



//--------------------- .note.nv.cuinfo           --------------------------
	.section	.note.nv.cuinfo,"",@"SHT_NOTE"
	.sectionflags	@"SHF_NOTE_NV_CUINFO"
        /*0018*/ 	.short	0x0002
        /*001a*/ 	.short	0x005a
        /*001c*/ 	.short	0x0082
	.zero		2


//--------------------- .nv.info                  --------------------------
	.section	.nv.info,"",@"SHT_CUDA_INFO"
	.align	4


	//----- nvinfo : EIATTR_REGCOUNT
	.align		4
        /*0000*/ 	.byte	0x04, 0x2f
        /*0002*/ 	.short	(.L_12 - .L_11)
	.align		4
.L_11:
        /*0004*/ 	.word	index@(_ZN7cutlass13device_kernelINS_4gemm6kernel13GemmUniversalIN4cute5tupleIJiiiiEEENS1_10collective13CollectiveMmaINS1_40MainloopSm90TmaGmmaWarpSpecializedSparseILi5ENS5_IJNS4_1CILi1EEENSA_ILi2EEESB_EEENS1_35KernelTmaWarpSpecializedCooperativeEEENS5_IJNSA_ILi128EEENSA_ILi256EEENSA_ILi64EEEEEENS_10bfloat16_tENS5_IJNS4_6LayoutINS5_IJiNS5_IJSC_iEEEiEEENS5_IJlNS5_IJSB_SC_EEElEEEEENSL_INS5_IJNS5_IJNS5_IJNSA_ILi8EEESC_NSA_ILi4EEEEEEiEEENS5_IJNS5_IJNSA_ILi16EEESC_SC_EEEiEEEiEEENS5_IJNS5_IJNS5_IJSI_SV_NSA_ILi1024EEEEEENSA_ILi4096EEEEEENS5_IJNS5_IJSB_NSA_ILi512EEENSA_ILi32EEEEEElEEElEEEEEEEESK_NS5_IJlSB_lEEENS4_8TiledMMAINS4_8MMA_AtomIJNS4_4SM904GMMA6SPARSE29GMMA_64x256x32_F32BF16BF16_SSILNS1E_5MajorE0ELS1H_0ELNS1E_7ScaleInE1ELS1I_1ELNS1E_9SparseSelE0EEEEEENSL_INS5_IJSC_SB_SB_EEENS5_IJSB_NSA_ILi0EEES1N_EEEEENS5_IJNS4_10UnderscoreES1Q_S1Q_EEEEENS4_23SM90_TMA_LOAD_MULTICASTENS4_14ComposedLayoutINS4_7SwizzleILi2ELi4ELi3EEENS4_25smem_sparse_ptr_flag_bitsILi2ELi16EEENSL_INS5_IJNS5_IJSB_SR_EEENS5_IJSC_S14_EEEEEENS5_IJNS5_IJS1N_SI_EEESO_EEEEEEEvNS4_8identityENS4_13SM90_TMA_LOADENS1U_INS1V_ILi3ELi4ELi3EEENS4_18smem_ptr_flag_bitsILi16EEENSL_INS5_IJSR_SI_EEENS5_IJSI_SB_EEEEEEEvS26_EENS_8epilogue10collective6detail29Sm90TmaWarpSpecializedAdapterINS2H_15DefaultEpilogueIfNS5_IJSB_llEEES2L_NS2G_6thread17LinearCombinationIfLi1EffLNS2M_9ScaleType4KindE0ELNS_15FloatRoundStyleE2EfEENS1_15EpilogueDefaultEEEEEvvEEEEvNT_6ParamsE)
        /*0008*/ 	.word	0x000000a8


	//----- nvinfo : EIATTR_FRAME_SIZE
	.align		4
.L_12:
        /*000c*/ 	.byte	0x04, 0x11
        /*000e*/ 	.short	(.L_14 - .L_13)
	.align		4
.L_13:
        /*0010*/ 	.word	index@(_ZN7cutlass13device_kernelINS_4gemm6kernel13GemmUniversalIN4cute5tupleIJiiiiEEENS1_10collective13CollectiveMmaINS1_40MainloopSm90TmaGmmaWarpSpecializedSparseILi5ENS5_IJNS4_1CILi1EEENSA_ILi2EEESB_EEENS1_35KernelTmaWarpSpecializedCooperativeEEENS5_IJNSA_ILi128EEENSA_ILi256EEENSA_ILi64EEEEEENS_10bfloat16_tENS5_IJNS4_6LayoutINS5_IJiNS5_IJSC_iEEEiEEENS5_IJlNS5_IJSB_SC_EEElEEEEENSL_INS5_IJNS5_IJNS5_IJNSA_ILi8EEESC_NSA_ILi4EEEEEEiEEENS5_IJNS5_IJNSA_ILi16EEESC_SC_EEEiEEEiEEENS5_IJNS5_IJNS5_IJSI_SV_NSA_ILi1024EEEEEENSA_ILi4096EEEEEENS5_IJNS5_IJSB_NSA_ILi512EEENSA_ILi32EEEEEElEEElEEEEEEEESK_NS5_IJlSB_lEEENS4_8TiledMMAINS4_8MMA_AtomIJNS4_4SM904GMMA6SPARSE29GMMA_64x256x32_F32BF16BF16_SSILNS1E_5MajorE0ELS1H_0ELNS1E_7ScaleInE1ELS1I_1ELNS1E_9SparseSelE0EEEEEENSL_INS5_IJSC_SB_SB_EEENS5_IJSB_NSA_ILi0EEES1N_EEEEENS5_IJNS4_10UnderscoreES1Q_S1Q_EEEEENS4_23SM90_TMA_LOAD_MULTICASTENS4_14ComposedLayoutINS4_7SwizzleILi2ELi4ELi3EEENS4_25smem_sparse_ptr_flag_bitsILi2ELi16EEENSL_INS5_IJNS5_IJSB_SR_EEENS5_IJSC_S14_EEEEEENS5_IJNS5_IJS1N_SI_EEESO_EEEEEEEvNS4_8identityENS4_13SM90_TMA_LOADENS1U_INS1V_ILi3ELi4ELi3EEENS4_18smem_ptr_flag_bitsILi16EEENSL_INS5_IJSR_SI_EEENS5_IJSI_SB_EEEEEEEvS26_EENS_8epilogue10collective6detail29Sm90TmaWarpSpecializedAdapterINS2H_15DefaultEpilogueIfNS5_IJSB_llEEES2L_NS2G_6thread17LinearCombinationIfLi1EffLNS2M_9ScaleType4KindE0ELNS_15FloatRoundStyleE2EfEENS1_15EpilogueDefaultEEEEEvvEEEEvNT_6ParamsE)
        /*0014*/ 	.word	0x00000000


	//----- nvinfo : EIATTR_MIN_STACK_SIZE
	.align		4
.L_14:
        /*0018*/ 	.byte	0x04, 0x12
        /*001a*/ 	.short	(.L_16 - .L_15)
	.align		4
.L_15:
        /*001c*/ 	.word	index@(_ZN7cutlass13device_kernelINS_4gemm6kernel13GemmUniversalIN4cute5tupleIJiiiiEEENS1_10collective13CollectiveMmaINS1_40MainloopSm90TmaGmmaWarpSpecializedSparseILi5ENS5_IJNS4_1CILi1EEENSA_ILi2EEESB_EEENS1_35KernelTmaWarpSpecializedCooperativeEEENS5_IJNSA_ILi128EEENSA_ILi256EEENSA_ILi64EEEEEENS_10bfloat16_tENS5_IJNS4_6LayoutINS5_IJiNS5_IJSC_iEEEiEEENS5_IJlNS5_IJSB_SC_EEElEEEEENSL_INS5_IJNS5_IJNS5_IJNSA_ILi8EEESC_NSA_ILi4EEEEEEiEEENS5_IJNS5_IJNSA_ILi16EEESC_SC_EEEiEEEiEEENS5_IJNS5_IJNS5_IJSI_SV_NSA_ILi1024EEEEEENSA_ILi4096EEEEEENS5_IJNS5_IJSB_NSA_ILi512EEENSA_ILi32EEEEEElEEElEEEEEEEESK_NS5_IJlSB_lEEENS4_8TiledMMAINS4_8MMA_AtomIJNS4_4SM904GMMA6SPARSE29GMMA_64x256x32_F32BF16BF16_SSILNS1E_5MajorE0ELS1H_0ELNS1E_7ScaleInE1ELS1I_1ELNS1E_9SparseSelE0EEEEEENSL_INS5_IJSC_SB_SB_EEENS5_IJSB_NSA_ILi0EEES1N_EEEEENS5_IJNS4_10UnderscoreES1Q_S1Q_EEEEENS4_23SM90_TMA_LOAD_MULTICASTENS4_14ComposedLayoutINS4_7SwizzleILi2ELi4ELi3EEENS4_25smem_sparse_ptr_flag_bitsILi2ELi16EEENSL_INS5_IJNS5_IJSB_SR_EEENS5_IJSC_S14_EEEEEENS5_IJNS5_IJS1N_SI_EEESO_EEEEEEEvNS4_8identityENS4_13SM90_TMA_LOADENS1U_INS1V_ILi3ELi4ELi3EEENS4_18smem_ptr_flag_bitsILi16EEENSL_INS5_IJSR_SI_EEENS5_IJSI_SB_EEEEEEEvS26_EENS_8epilogue10collective6detail29Sm90TmaWarpSpecializedAdapterINS2H_15DefaultEpilogueIfNS5_IJSB_llEEES2L_NS2G_6thread17LinearCombinationIfLi1EffLNS2M_9ScaleType4KindE0ELNS_15FloatRoundStyleE2EfEENS1_15EpilogueDefaultEEEEEvvEEEEvNT_6ParamsE)
        /*0020*/ 	.word	0x00000000
.L_16:


//--------------------- .nv.compat                --------------------------
	.section	.nv.compat,"",@"SHT_CUDA_COMPAT_INFO"
	.align	4
        /*0000*/ 	.byte	0x02, 0x09, 0x01, 0x00, 0x02, 0x02, 0x04, 0x00, 0x02, 0x05, 0x05, 0x00, 0x03, 0x07, 0x01, 0x01
        /*0010*/ 	.byte	0x02, 0x03, 0x01, 0x00, 0x02, 0x06, 0x01, 0x00, 0x04, 0x0b, 0x08, 0x00, 0x00, 0x00, 0x00, 0x00
        /*0020*/ 	.byte	0x00, 0x00, 0x00, 0x00


//--------------------- .nv.info._ZN7cutlass13device_kernelINS_4gemm6kernel13GemmUniversalIN4cute5tupleIJiiiiEEENS1_10collective13CollectiveMmaINS1_40MainloopSm90TmaGmmaWarpSpecializedSparseILi5ENS5_IJNS4_1CILi1EEENSA_ILi2EEESB_EEENS1_35KernelTmaWarpSpecializedCooperativeEEENS5_IJNSA_ILi128EEENSA_ILi256EEENSA_ILi64EEEEEENS_10bfloat16_tENS5_IJNS4_6LayoutINS5_IJiNS5_IJSC_iEEEiEEENS5_IJlNS5_IJSB_SC_EEElEEEEENSL_INS5_IJNS5_IJNS5_IJNSA_ILi8EEESC_NSA_ILi4EEEEEEiEEENS5_IJNS5_IJNSA_ILi16EEESC_SC_EEEiEEEiEEENS5_IJNS5_IJNS5_IJSI_SV_NSA_ILi1024EEEEEENSA_ILi4096EEEEEENS5_IJNS5_IJSB_NSA_ILi512EEENSA_ILi32EEEEEElEEElEEEEEEEESK_NS5_IJlSB_lEEENS4_8TiledMMAINS4_8MMA_AtomIJNS4_4SM904GMMA6SPARSE29GMMA_64x256x32_F32BF16BF16_SSILNS1E_5MajorE0ELS1H_0ELNS1E_7ScaleInE1ELS1I_1ELNS1E_9SparseSelE0EEEEEENSL_INS5_IJSC_SB_SB_EEENS5_IJSB_NSA_ILi0EEES1N_EEEEENS5_IJNS4_10UnderscoreES1Q_S1Q_EEEEENS4_23SM90_TMA_LOAD_MULTICASTENS4_14ComposedLayoutINS4_7SwizzleILi2ELi4ELi3EEENS4_25smem_sparse_ptr_flag_bitsILi2ELi16EEENSL_INS5_IJNS5_IJSB_SR_EEENS5_IJSC_S14_EEEEEENS5_IJNS5_IJS1N_SI_EEESO_EEEEEEEvNS4_8identityENS4_13SM90_TMA_LOADENS1U_INS1V_ILi3ELi4ELi3EEENS4_18smem_ptr_flag_bitsILi16EEENSL_INS5_IJSR_SI_EEENS5_IJSI_SB_EEEEEEEvS26_EENS_8epilogue10collective6detail29Sm90TmaWarpSpecializedAdapterINS2H_15DefaultEpilogueIfNS5_IJSB_llEEES2L_NS2G_6thread17LinearCombinationIfLi1EffLNS2M_9ScaleType4KindE0ELNS_15FloatRoundStyleE2EfEENS1_15EpilogueDefaultEEEEEvvEEEEvNT_6ParamsE --------------------------
	.section	.nv.info._ZN7cutlass13device_kernelINS_4gemm6kernel13GemmUniversalIN4cute5tupleIJiiiiEEENS1_10collective13CollectiveMmaINS1_40MainloopSm90TmaGmmaWarpSpecializedSparseILi5ENS5_IJNS4_1CILi1EEENSA_ILi2EEESB_EEENS1_35KernelTmaWarpSpecializedCooperativeEEENS5_IJNSA_ILi128EEENSA_ILi256EEENSA_ILi64EEEEEENS_10bfloat16_tENS5_IJNS4_6LayoutINS5_IJiNS5_IJSC_iEEEiEEENS5_IJlNS5_IJSB_SC_EEElEEEEENSL_INS5_IJNS5_IJNS5_IJNSA_ILi8EEESC_NSA_ILi4EEEEEEiEEENS5_IJNS5_IJNSA_ILi16EEESC_SC_EEEiEEEiEEENS5_IJNS5_IJNS5_IJSI_SV_NSA_ILi1024EEEEEENSA_ILi4096EEEEEENS5_IJNS5_IJSB_NSA_ILi512EEENSA_ILi32EEEEEElEEElEEEEEEEESK_NS5_IJlSB_lEEENS4_8TiledMMAINS4_8MMA_AtomIJNS4_4SM904GMMA6SPARSE29GMMA_64x256x32_F32BF16BF16_SSILNS1E_5MajorE0ELS1H_0ELNS1E_7ScaleInE1ELS1I_1ELNS1E_9SparseSelE0EEEEEENSL_INS5_IJSC_SB_SB_EEENS5_IJSB_NSA_ILi0EEES1N_EEEEENS5_IJNS4_10UnderscoreES1Q_S1Q_EEEEENS4_23SM90_TMA_LOAD_MULTICASTENS4_14ComposedLayoutINS4_7SwizzleILi2ELi4ELi3EEENS4_25smem_sparse_ptr_flag_bitsILi2ELi16EEENSL_INS5_IJNS5_IJSB_SR_EEENS5_IJSC_S14_EEEEEENS5_IJNS5_IJS1N_SI_EEESO_EEEEEEEvNS4_8identityENS4_13SM90_TMA_LOADENS1U_INS1V_ILi3ELi4ELi3EEENS4_18smem_ptr_flag_bitsILi16EEENSL_INS5_IJSR_SI_EEENS5_IJSI_SB_EEEEEEEvS26_EENS_8epilogue10collective6detail29Sm90TmaWarpSpecializedAdapterINS2H_15DefaultEpilogueIfNS5_IJSB_llEEES2L_NS2G_6thread17LinearCombinationIfLi1EffLNS2M_9ScaleType4KindE0ELNS_15FloatRoundStyleE2EfEENS1_15EpilogueDefaultEEEEEvvEEEEvNT_6ParamsE,"",@"SHT_CUDA_INFO"
	.sectionflags	@""
	.align	4


	//----- nvinfo : EIATTR_CUDA_API_VERSION
	.align		4
        /*0000*/ 	.byte	0x04, 0x37
        /*0002*/ 	.short	(.L_18 - .L_17)
.L_17:
        /*0004*/ 	.word	0x00000082


	//----- nvinfo : EIATTR_KPARAM_INFO
	.align		4
.L_18:
        /*0008*/ 	.byte	0x04, 0x17
        /*000a*/ 	.short	(.L_20 - .L_19)
.L_19:
        /*000c*/ 	.word	0x00000000
        /*0010*/ 	.short	0x0000
        /*0012*/ 	.short	0x0070
        /*0014*/ 	.byte	0x00, 0xf0, 0x01, 0x14


	//----- nvinfo : EIATTR_SPARSE_MMA_MASK
	.align		4
.L_20:
        /*0018*/ 	.byte	0x03, 0x50
        /*001a*/ 	.short	0x0002


	//----- nvinfo : EIATTR_MAXREG_COUNT
	.align		4
        /*001c*/ 	.byte	0x03, 0x1b
        /*001e*/ 	.short	0x00a8


	//----- nvinfo : EIATTR_NUM_BARRIERS
	.align		4
        /*0020*/ 	.byte	0x02, 0x4c
        /*0022*/ 	.byte	0x01
	.zero		1


	//----- nvinfo : EIATTR_MERCURY_ISA_VERSION
	.align		4
        /*0024*/ 	.byte	0x03, 0x5f
        /*0026*/ 	.short	0x0101


	//----- nvinfo : EIATTR_INT_WARP_WIDE_INSTR_OFFSETS
	.align		4
        /*0028*/ 	.byte	0x04, 0x31
        /*002a*/ 	.short	(.L_22 - .L_21)


	//   ....[0]....
.L_21:
        /*002c*/ 	.word	0x000004c0


	//   ....[1]....
        /*0030*/ 	.word	0x000004e0


	//   ....[2]....
        /*0034*/ 	.word	0x00000680


	//----- nvinfo : EIATTR_COOP_GROUP_MASK_REGIDS
	.align		4
.L_22:
        /*0038*/ 	.byte	0x04, 0x29
        /*003a*/ 	.short	(.L_24 - .L_23)


	//   ....[0]....
.L_23:
        /*003c*/ 	.word	0xffffffff


	//   ....[1]....
        /*0040*/ 	.word	0xffffffff


	//   ....[2]....
        /*0044*/ 	.word	0xffffffff


	//   ....[3]....
        /*0048*/ 	.word	0xffffffff


	//   ....[4]....
        /*004c*/ 	.word	0xffffffff


	//   ....[5]....
        /*0050*/ 	.word	0xffffffff


	//----- nvinfo : EIATTR_COOP_GROUP_INSTR_OFFSETS
	.align		4
.L_24:
        /*0054*/ 	.byte	0x04, 0x28
        /*0056*/ 	.short	(.L_26 - .L_25)


	//   ....[0]....
.L_25:
        /*0058*/ 	.word	0x00000060


	//   ....[1]....
        /*005c*/ 	.word	0x00000070


	//   ....[2]....
        /*0060*/ 	.word	0x00000160


	//   ....[3]....
        /*0064*/ 	.word	0x00000310


	//   ....[4]....
        /*0068*/ 	.word	0x000007c0


	//   ....[5]....
        /*006c*/ 	.word	0x00001240


	//----- nvinfo : EIATTR_REG_RECONFIG
	.align		4
.L_26:
        /*0070*/ 	.byte	0x01, 0x54
	.zero		2


	//----- nvinfo : EIATTR_MBARRIER_INSTR_OFFSETS
	.align		4
        /*0074*/ 	.byte	0x04, 0x39
        /*0076*/ 	.short	(.L_28 - .L_27)


	//   ....[0]....
.L_27:
        /*0078*/ 	.word	0x00000260
        /*007c*/ 	.word	0x000000ff
        /*0080*/ 	.word	0x00000000
        /*0084*/ 	.short	0x0100
        /*0086*/ 	.byte	0x08
	.zero		1


	//   ....[1]....
        /*0088*/ 	.word	0x00000270
        /*008c*/ 	.word	0x000000ff
        /*0090*/ 	.word	0x00000028
        /*0094*/ 	.short	0x0100
        /*0096*/ 	.byte	0x08
	.zero		1


	//   ....[2]....
        /*0098*/ 	.word	0x00000280
        /*009c*/ 	.word	0x000000ff
        /*00a0*/ 	.word	0x00000008
        /*00a4*/ 	.short	0x0100
        /*00a6*/ 	.byte	0x08
	.zero		1


	//   ....[3]....
        /*00a8*/ 	.word	0x00000290
        /*00ac*/ 	.word	0x000000ff
        /*00b0*/ 	.word	0x00000030
        /*00b4*/ 	.short	0x0100
        /*00b6*/ 	.byte	0x08
	.zero		1


	//   ....[4]....
        /*00b8*/ 	.word	0x000002a0
        /*00bc*/ 	.word	0x000000ff
        /*00c0*/ 	.word	0x00000010
        /*00c4*/ 	.short	0x0100
        /*00c6*/ 	.byte	0x08
	.zero		1


	//   ....[5]....
        /*00c8*/ 	.word	0x000002b0
        /*00cc*/ 	.word	0x000000ff
        /*00d0*/ 	.word	0x00000038
        /*00d4*/ 	.short	0x0100
        /*00d6*/ 	.byte	0x08
	.zero		1


	//   ....[6]....
        /*00d8*/ 	.word	0x000002c0
        /*00dc*/ 	.word	0x000000ff
        /*00e0*/ 	.word	0x00000018
        /*00e4*/ 	.short	0x0100
        /*00e6*/ 	.byte	0x08
	.zero		1


	//   ....[7]....
        /*00e8*/ 	.word	0x000002d0
        /*00ec*/ 	.word	0x000000ff
        /*00f0*/ 	.word	0x00000040
        /*00f4*/ 	.short	0x0100
        /*00f6*/ 	.byte	0x08
	.zero		1


	//   ....[8]....
        /*00f8*/ 	.word	0x000002e0
        /*00fc*/ 	.word	0x000000ff
        /*0100*/ 	.word	0x00000020
        /*0104*/ 	.short	0x0100
        /*0106*/ 	.byte	0x08
	.zero		1


	//   ....[9]....
        /*0108*/ 	.word	0x000002f0
        /*010c*/ 	.word	0x000000ff
        /*0110*/ 	.word	0x00000048
        /*0114*/ 	.short	0x0100
        /*0116*/ 	.byte	0x08
	.zero		1


	//   ....[10]....
        /*0118*/ 	.word	0x00000710
        /*011c*/ 	.word	0x000000ff
        /*0120*/ 	.word	0x00000060
        /*0124*/ 	.short	0x0100
        /*0126*/ 	.byte	0x06
	.zero		1


	//   ....[11]....
        /*0128*/ 	.word	0x00000770
        /*012c*/ 	.word	0x000000ff
        /*0130*/ 	.word	0x00000068
        /*0134*/ 	.short	0x0100
        /*0136*/ 	.byte	0x06
	.zero		1


	//   ....[12]....
        /*0138*/ 	.word	0x00001780
        /*013c*/ 	.word	0x000000ff
        /*0140*/ 	.word	0x00000000
        /*0144*/ 	.short	0x010a
        /*0146*/ 	.byte	0x08
	.zero		1


	//   ....[13]....
        /*0148*/ 	.word	0x00001850
        /*014c*/ 	.word	0x000000ff
        /*0150*/ 	.word	0x00000000
        /*0154*/ 	.short	0x010a
        /*0156*/ 	.byte	0x08
	.zero		1


	//   ....[14]....
        /*0158*/ 	.word	0x00001a00
        /*015c*/ 	.word	0x0000000e
        /*0160*/ 	.word	0x00000000
        /*0164*/ 	.short	0x0101
        /*0166*/ 	.byte	0x3f
	.zero		1


	//   ....[15]....
        /*0168*/ 	.word	0x0000bf70
        /*016c*/ 	.word	0x00000017
        /*0170*/ 	.word	0x00000028
        /*0174*/ 	.short	0x010a
        /*0176*/ 	.byte	0x3f
	.zero		1


	//   ....[16]....
        /*0178*/ 	.word	0x0000c3a0
        /*017c*/ 	.word	0x00000005
        /*0180*/ 	.word	0x00000068
        /*0184*/ 	.short	0x0101
        /*0186*/ 	.byte	0x3f
	.zero		1


	//   ....[17]....
        /*0188*/ 	.word	0x0000cae0
        /*018c*/ 	.word	0x00000005
        /*0190*/ 	.word	0x00000000
        /*0194*/ 	.short	0x010a
        /*0196*/ 	.byte	0x3f
	.zero		1


	//   ....[18]....
        /*0198*/ 	.word	0x0000cb60
        /*019c*/ 	.word	0x00000007
        /*01a0*/ 	.word	0x00000000
        /*01a4*/ 	.short	0x010a
        /*01a6*/ 	.byte	0x3f
	.zero		1


	//   ....[19]....
        /*01a8*/ 	.word	0x0000cbf0
        /*01ac*/ 	.word	0x00000008
        /*01b0*/ 	.word	0x00000000
        /*01b4*/ 	.short	0x010a
        /*01b6*/ 	.byte	0x3f
	.zero		1


	//   ....[20]....
        /*01b8*/ 	.word	0x0000cc80
        /*01bc*/ 	.word	0x0000000b
        /*01c0*/ 	.word	0x00000000
        /*01c4*/ 	.short	0x010a
        /*01c6*/ 	.byte	0x3f
	.zero		1


	//   ....[21]....
        /*01c8*/ 	.word	0x0000cd10
        /*01cc*/ 	.word	0x00000003
        /*01d0*/ 	.word	0x00000000
        /*01d4*/ 	.short	0x010a
        /*01d6*/ 	.byte	0x3f
	.zero		1


	//   ....[22]....
        /*01d8*/ 	.word	0x0000cd80
        /*01dc*/ 	.word	0x0000000f
        /*01e0*/ 	.word	0x00000000
        /*01e4*/ 	.short	0x010a
        /*01e6*/ 	.byte	0x3f
	.zero		1


	//   ....[23]....
        /*01e8*/ 	.word	0x0000ce50
        /*01ec*/ 	.word	0x00000017
        /*01f0*/ 	.word	0x00000028
        /*01f4*/ 	.short	0x010a
        /*01f6*/ 	.byte	0x3f
	.zero		1


	//   ....[24]....
        /*01f8*/ 	.word	0x0000cf20
        /*01fc*/ 	.word	0x00000005
        /*0200*/ 	.word	0x00000000
        /*0204*/ 	.short	0x010a
        /*0206*/ 	.byte	0x3f
	.zero		1


	//   ....[25]....
        /*0208*/ 	.word	0x0000cf70
        /*020c*/ 	.word	0x00000007
        /*0210*/ 	.word	0x00000000
        /*0214*/ 	.short	0x010a
        /*0216*/ 	.byte	0x3f
	.zero		1


	//   ....[26]....
        /*0218*/ 	.word	0x0000cfc0
        /*021c*/ 	.word	0x00000008
        /*0220*/ 	.word	0x00000000
        /*0224*/ 	.short	0x010a
        /*0226*/ 	.byte	0x3f
	.zero		1


	//   ....[27]....
        /*0228*/ 	.word	0x0000d010
        /*022c*/ 	.word	0x0000000b
        /*0230*/ 	.word	0x00000000
        /*0234*/ 	.short	0x010a
        /*0236*/ 	.byte	0x3f
	.zero		1


	//----- nvinfo : EIATTR_NUM_MBARRIERS
	.align		4
.L_28:
        /*0238*/ 	.byte	0x03, 0x38
        /*023a*/ 	.short	0x000c


	//----- nvinfo : EIATTR_EXIT_INSTR_OFFSETS
	.align		4
        /*023c*/ 	.byte	0x04, 0x1c
        /*023e*/ 	.short	(.L_30 - .L_29)


	//   ....[0]....
.L_29:
        /*0240*/ 	.word	0x00000920


	//   ....[1]....
        /*0244*/ 	.word	0x00001110


	//   ....[2]....
        /*0248*/ 	.word	0x0000b650


	//   ....[3]....
        /*024c*/ 	.word	0x0000bbb0


	//   ....[4]....
        /*0250*/ 	.word	0x0000cd60


	//----- nvinfo : EIATTR_MAX_THREADS
	.align		4
.L_30:
        /*0254*/ 	.byte	0x04, 0x05
        /*0256*/ 	.short	(.L_32 - .L_31)
.L_31:
        /*0258*/ 	.word	0x00000180
        /*025c*/ 	.word	0x00000001
        /*0260*/ 	.word	0x00000001


	//----- nvinfo : EIATTR_CRS_STACK_SIZE
	.align		4
.L_32:
        /*0264*/ 	.byte	0x04, 0x1e
        /*0266*/ 	.short	(.L_34 - .L_33)
.L_33:
        /*0268*/ 	.word	0x00000000


	//----- nvinfo : EIATTR_CBANK_PARAM_SIZE
	.align		4
.L_34:
        /*026c*/ 	.byte	0x03, 0x19
        /*026e*/ 	.short	0x0570


	//----- nvinfo : EIATTR_PARAM_CBANK
	.align		4
        /*0270*/ 	.byte	0x04, 0x0a
        /*0272*/ 	.short	(.L_36 - .L_35)
	.align		4
.L_35:
        /*0274*/ 	.word	index@(.nv.constant0._ZN7cutlass13device_kernelINS_4gemm6kernel13GemmUniversalIN4cute5tupleIJiiiiEEENS1_10collective13CollectiveMmaINS1_40MainloopSm90TmaGmmaWarpSpecializedSparseILi5ENS5_IJNS4_1CILi1EEENSA_ILi2EEESB_EEENS1_35KernelTmaWarpSpecializedCooperativeEEENS5_IJNSA_ILi128EEENSA_ILi256EEENSA_ILi64EEEEEENS_10bfloat16_tENS5_IJNS4_6LayoutINS5_IJiNS5_IJSC_iEEEiEEENS5_IJlNS5_IJSB_SC_EEElEEEEENSL_INS5_IJNS5_IJNS5_IJNSA_ILi8EEESC_NSA_ILi4EEEEEEiEEENS5_IJNS5_IJNSA_ILi16EEESC_SC_EEEiEEEiEEENS5_IJNS5_IJNS5_IJSI_SV_NSA_ILi1024EEEEEENSA_ILi4096EEEEEENS5_IJNS5_IJSB_NSA_ILi512EEENSA_ILi32EEEEEElEEElEEEEEEEESK_NS5_IJlSB_lEEENS4_8TiledMMAINS4_8MMA_AtomIJNS4_4SM904GMMA6SPARSE29GMMA_64x256x32_F32BF16BF16_SSILNS1E_5MajorE0ELS1H_0ELNS1E_7ScaleInE1ELS1I_1ELNS1E_9SparseSelE0EEEEEENSL_INS5_IJSC_SB_SB_EEENS5_IJSB_NSA_ILi0EEES1N_EEEEENS5_IJNS4_10UnderscoreES1Q_S1Q_EEEEENS4_23SM90_TMA_LOAD_MULTICASTENS4_14ComposedLayoutINS4_7SwizzleILi2ELi4ELi3EEENS4_25smem_sparse_ptr_flag_bitsILi2ELi16EEENSL_INS5_IJNS5_IJSB_SR_EEENS5_IJSC_S14_EEEEEENS5_IJNS5_IJS1N_SI_EEESO_EEEEEEEvNS4_8identityENS4_13SM90_TMA_LOADENS1U_INS1V_ILi3ELi4ELi3EEENS4_18smem_ptr_flag_bitsILi16EEENSL_INS5_IJSR_SI_EEENS5_IJSI_SB_EEEEEEEvS26_EENS_8epilogue10collective6detail29Sm90TmaWarpSpecializedAdapterINS2H_15DefaultEpilogueIfNS5_IJSB_llEEES2L_NS2G_6thread17LinearCombinationIfLi1EffLNS2M_9ScaleType4KindE0ELNS_15FloatRoundStyleE2EfEENS1_15EpilogueDefaultEEEEEvvEEEEvNT_6ParamsE)
        /*0278*/ 	.short	0x0210
        /*027a*/ 	.short	0x0570


	//----- nvinfo : EIATTR_SW_WAR
	.align		4
.L_36:
        /*027c*/ 	.byte	0x04, 0x36
        /*027e*/ 	.short	(.L_38 - .L_37)
.L_37:
        /*0280*/ 	.word	0x00000008
.L_38:


//--------------------- .nv.callgraph             --------------------------
	.section	.nv.callgraph,"",@"SHT_CUDA_CALLGRAPH"
	.align	4
	.sectionentsize	8
	.align		4
        /*0000*/ 	.word	0x00000000
	.align		4
        /*0004*/ 	.word	0xffffffff
	.align		4
        /*0008*/ 	.word	0x00000000
	.align		4
        /*000c*/ 	.word	0xfffffffe
	.align		4
        /*0010*/ 	.word	0x00000000
	.align		4
        /*0014*/ 	.word	0xfffffffd
	.align		4
        /*0018*/ 	.word	0x00000000
	.align		4
        /*001c*/ 	.word	0xfffffffc


//--------------------- .nv.constant4             --------------------------
	.section	.nv.constant4,"a",@progbits
	.align	8
	.align		8
.nv.constant4:
        /*0000*/ 	.dword	_ZN39_INTERNAL_990c9249_4_k_cu_15695096_28004cuda3std3__45__cpo5beginE
	.align		8
        /*0008*/ 	.dword	_ZN39_INTERNAL_990c9249_4_k_cu_15695096_28004cuda3std3__45__cpo3endE
	.align		8
        /*0010*/ 	.dword	_ZN39_INTERNAL_990c9249_4_k_cu_15695096_28004cuda3std3__45__cpo6cbeginE
	.align		8
        /*0018*/ 	.dword	_ZN39_INTERNAL_990c9249_4_k_cu_15695096_28004cuda3std3__45__cpo4cendE
	.align		8
        /*0020*/ 	.dword	_ZN39_INTERNAL_990c9249_4_k_cu_15695096_28004cuda3std3__441_GLOBAL__N__990c9249_4_k_cu_15695096_28006ignoreE
	.align		8
        /*0028*/ 	.dword	_ZN39_INTERNAL_990c9249_4_k_cu_15695096_28004cuda3std3__419piecewise_constructE
	.align		8
        /*0030*/ 	.dword	_ZN39_INTERNAL_990c9249_4_k_cu_15695096_28004cuda3std3__48in_placeE
	.align		8
        /*0038*/ 	.dword	_ZN39_INTERNAL_990c9249_4_k_cu_15695096_28004cuda3std6ranges3__45__cpo4swapE
	.align		8
        /*0040*/ 	.dword	_ZN39_INTERNAL_990c9249_4_k_cu_15695096_28004cuda3std6ranges3__45__cpo9iter_moveE
	.align		8
        /*0048*/ 	.dword	_ZN39_INTERNAL_990c9249_4_k_cu_15695096_28004cute7productE
	.align		8
        /*0050*/ 	.dword	_ZN39_INTERNAL_990c9249_4_k_cu_15695096_28004cute1_E


//--------------------- .text._ZN7cutlass13device_kernelINS_4gemm6kernel13GemmUniversalIN4cute5tupleIJiiiiEEENS1_10collective13CollectiveMmaINS1_40MainloopSm90TmaGmmaWarpSpecializedSparseILi5ENS5_IJNS4_1CILi1EEENSA_ILi2EEESB_EEENS1_35KernelTmaWarpSpecializedCooperativeEEENS5_IJNSA_ILi128EEENSA_ILi256EEENSA_ILi64EEEEEENS_10bfloat16_tENS5_IJNS4_6LayoutINS5_IJiNS5_IJSC_iEEEiEEENS5_IJlNS5_IJSB_SC_EEElEEEEENSL_INS5_IJNS5_IJNS5_IJNSA_ILi8EEESC_NSA_ILi4EEEEEEiEEENS5_IJNS5_IJNSA_ILi16EEESC_SC_EEEiEEEiEEENS5_IJNS5_IJNS5_IJSI_SV_NSA_ILi1024EEEEEENSA_ILi4096EEEEEENS5_IJNS5_IJSB_NSA_ILi512EEENSA_ILi32EEEEEElEEElEEEEEEEESK_NS5_IJlSB_lEEENS4_8TiledMMAINS4_8MMA_AtomIJNS4_4SM904GMMA6SPARSE29GMMA_64x256x32_F32BF16BF16_SSILNS1E_5MajorE0ELS1H_0ELNS1E_7ScaleInE1ELS1I_1ELNS1E_9SparseSelE0EEEEEENSL_INS5_IJSC_SB_SB_EEENS5_IJSB_NSA_ILi0EEES1N_EEEEENS5_IJNS4_10UnderscoreES1Q_S1Q_EEEEENS4_23SM90_TMA_LOAD_MULTICASTENS4_14ComposedLayoutINS4_7SwizzleILi2ELi4ELi3EEENS4_25smem_sparse_ptr_flag_bitsILi2ELi16EEENSL_INS5_IJNS5_IJSB_SR_EEENS5_IJSC_S14_EEEEEENS5_IJNS5_IJS1N_SI_EEESO_EEEEEEEvNS4_8identityENS4_13SM90_TMA_LOADENS1U_INS1V_ILi3ELi4ELi3EEENS4_18smem_ptr_flag_bitsILi16EEENSL_INS5_IJSR_SI_EEENS5_IJSI_SB_EEEEEEEvS26_EENS_8epilogue10collective6detail29Sm90TmaWarpSpecializedAdapterINS2H_15DefaultEpilogueIfNS5_IJSB_llEEES2L_NS2G_6thread17LinearCombinationIfLi1EffLNS2M_9ScaleType4KindE0ELNS_15FloatRoundStyleE2EfEENS1_15EpilogueDefaultEEEEEvvEEEEvNT_6ParamsE --------------------------
	.section	.text._ZN7cutlass13device_kernelINS_4gemm6kernel13GemmUniversalIN4cute5tupleIJiiiiEEENS1_10collective13CollectiveMmaINS1_40MainloopSm90TmaGmmaWarpSpecializedSparseILi5ENS5_IJNS4_1CILi1EEENSA_ILi2EEESB_EEENS1_35KernelTmaWarpSpecializedCooperativeEEENS5_IJNSA_ILi128EEENSA_ILi256EEENSA_ILi64EEEEEENS_10bfloat16_tENS5_IJNS4_6LayoutINS5_IJiNS5_IJSC_iEEEiEEENS5_IJlNS5_IJSB_SC_EEElEEEEENSL_INS5_IJNS5_IJNS5_IJNSA_ILi8EEESC_NSA_ILi4EEEEEEiEEENS5_IJNS5_IJNSA_ILi16EEESC_SC_EEEiEEEiEEENS5_IJNS5_IJNS5_IJSI_SV_NSA_ILi1024EEEEEENSA_ILi4096EEEEEENS5_IJNS5_IJSB_NSA_ILi512EEENSA_ILi32EEEEEElEEElEEEEEEEESK_NS5_IJlSB_lEEENS4_8TiledMMAINS4_8MMA_AtomIJNS4_4SM904GMMA6SPARSE29GMMA_64x256x32_F32BF16BF16_SSILNS1E_5MajorE0ELS1H_0ELNS1E_7ScaleInE1ELS1I_1ELNS1E_9SparseSelE0EEEEEENSL_INS5_IJSC_SB_SB_EEENS5_IJSB_NSA_ILi0EEES1N_EEEEENS5_IJNS4_10UnderscoreES1Q_S1Q_EEEEENS4_23SM90_TMA_LOAD_MULTICASTENS4_14ComposedLayoutINS4_7SwizzleILi2ELi4ELi3EEENS4_25smem_sparse_ptr_flag_bitsILi2ELi16EEENSL_INS5_IJNS5_IJSB_SR_EEENS5_IJSC_S14_EEEEEENS5_IJNS5_IJS1N_SI_EEESO_EEEEEEEvNS4_8identityENS4_13SM90_TMA_LOADENS1U_INS1V_ILi3ELi4ELi3EEENS4_18smem_ptr_flag_bitsILi16EEENSL_INS5_IJSR_SI_EEENS5_IJSI_SB_EEEEEEEvS26_EENS_8epilogue10collective6detail29Sm90TmaWarpSpecializedAdapterINS2H_15DefaultEpilogueIfNS5_IJSB_llEEES2L_NS2G_6thread17LinearCombinationIfLi1EffLNS2M_9ScaleType4KindE0ELNS_15FloatRoundStyleE2EfEENS1_15EpilogueDefaultEEEEEvvEEEEvNT_6ParamsE,"ax",@progbits
	.align	128
.text._ZN7cutlass13device_kernelINS_4gemm6kernel13GemmUniversalIN4cute5tupleIJiiiiEEENS1_10collective13CollectiveMmaINS1_40MainloopSm90TmaGmmaWarpSpecializedSparseILi5ENS5_IJNS4_1CILi1EEENSA_ILi2EEESB_EEENS1_35KernelTmaWarpSpecializedCooperativeEEENS5_IJNSA_ILi128EEENSA_ILi256EEENSA_ILi64EEEEEENS_10bfloat16_tENS5_IJNS4_6LayoutINS5_IJiNS5_IJSC_iEEEiEEENS5_IJlNS5_IJSB_SC_EEElEEEEENSL_INS5_IJNS5_IJNS5_IJNSA_ILi8EEESC_NSA_ILi4EEEEEEiEEENS5_IJNS5_IJNSA_ILi16EEESC_SC_EEEiEEEiEEENS5_IJNS5_IJNS5_IJSI_SV_NSA_ILi1024EEEEEENSA_ILi4096EEEEEENS5_IJNS5_IJSB_NSA_ILi512EEENSA_ILi32EEEEEElEEElEEEEEEEESK_NS5_IJlSB_lEEENS4_8TiledMMAINS4_8MMA_AtomIJNS4_4SM904GMMA6SPARSE29GMMA_64x256x32_F32BF16BF16_SSILNS1E_5MajorE0ELS1H_0ELNS1E_7ScaleInE1ELS1I_1ELNS1E_9SparseSelE0EEEEEENSL_INS5_IJSC_SB_SB_EEENS5_IJSB_NSA_ILi0EEES1N_EEEEENS5_IJNS4_10UnderscoreES1Q_S1Q_EEEEENS4_23SM90_TMA_LOAD_MULTICASTENS4_14ComposedLayoutINS4_7SwizzleILi2ELi4ELi3EEENS4_25smem_sparse_ptr_flag_bitsILi2ELi16EEENSL_INS5_IJNS5_IJSB_SR_EEENS5_IJSC_S14_EEEEEENS5_IJNS5_IJS1N_SI_EEESO_EEEEEEEvNS4_8identityENS4_13SM90_TMA_LOADENS1U_INS1V_ILi3ELi4ELi3EEENS4_18smem_ptr_flag_bitsILi16EEENSL_INS5_IJSR_SI_EEENS5_IJSI_SB_EEEEEEEvS26_EENS_8epilogue10collective6detail29Sm90TmaWarpSpecializedAdapterINS2H_15DefaultEpilogueIfNS5_IJSB_llEEES2L_NS2G_6thread17LinearCombinationIfLi1EffLNS2M_9ScaleType4KindE0ELNS_15FloatRoundStyleE2EfEENS1_15EpilogueDefaultEEEEEvvEEEEvNT_6ParamsE:
        .type           _ZN7cutlass13device_kernelINS_4gemm6kernel13GemmUniversalIN4cute5tupleIJiiiiEEENS1_10collective13CollectiveMmaINS1_40MainloopSm90TmaGmmaWarpSpecializedSparseILi5ENS5_IJNS4_1CILi1EEENSA_ILi2EEESB_EEENS1_35KernelTmaWarpSpecializedCooperativeEEENS5_IJNSA_ILi128EEENSA_ILi256EEENSA_ILi64EEEEEENS_10bfloat16_tENS5_IJNS4_6LayoutINS5_IJiNS5_IJSC_iEEEiEEENS5_IJlNS5_IJSB_SC_EEElEEEEENSL_INS5_IJNS5_IJNS5_IJNSA_ILi8EEESC_NSA_ILi4EEEEEEiEEENS5_IJNS5_IJNSA_ILi16EEESC_SC_EEEiEEEiEEENS5_IJNS5_IJNS5_IJSI_SV_NSA_ILi1024EEEEEENSA_ILi4096EEEEEENS5_IJNS5_IJSB_NSA_ILi512EEENSA_ILi32EEEEEElEEElEEEEEEEESK_NS5_IJlSB_lEEENS4_8TiledMMAINS4_8MMA_AtomIJNS4_4SM904GMMA6SPARSE29GMMA_64x256x32_F32BF16BF16_SSILNS1E_5MajorE0ELS1H_0ELNS1E_7ScaleInE1ELS1I_1ELNS1E_9SparseSelE0EEEEEENSL_INS5_IJSC_SB_SB_EEENS5_IJSB_NSA_ILi0EEES1N_EEEEENS5_IJNS4_10UnderscoreES1Q_S1Q_EEEEENS4_23SM90_TMA_LOAD_MULTICASTENS4_14ComposedLayoutINS4_7SwizzleILi2ELi4ELi3EEENS4_25smem_sparse_ptr_flag_bitsILi2ELi16EEENSL_INS5_IJNS5_IJSB_SR_EEENS5_IJSC_S14_EEEEEENS5_IJNS5_IJS1N_SI_EEESO_EEEEEEEvNS4_8identityENS4_13SM90_TMA_LOADENS1U_INS1V_ILi3ELi4ELi3EEENS4_18smem_ptr_flag_bitsILi16EEENSL_INS5_IJSR_SI_EEENS5_IJSI_SB_EEEEEEEvS26_EENS_8epilogue10collective6detail29Sm90TmaWarpSpecializedAdapterINS2H_15DefaultEpilogueIfNS5_IJSB_llEEES2L_NS2G_6thread17LinearCombinationIfLi1EffLNS2M_9ScaleType4KindE0ELNS_15FloatRoundStyleE2EfEENS1_15EpilogueDefaultEEEEEvvEEEEvNT_6ParamsE,@function
        .size           _ZN7cutlass13device_kernelINS_4gemm6kernel13GemmUniversalIN4cute5tupleIJiiiiEEENS1_10collective13CollectiveMmaINS1_40MainloopSm90TmaGmmaWarpSpecializedSparseILi5ENS5_IJNS4_1CILi1EEENSA_ILi2EEESB_EEENS1_35KernelTmaWarpSpecializedCooperativeEEENS5_IJNSA_ILi128EEENSA_ILi256EEENSA_ILi64EEEEEENS_10bfloat16_tENS5_IJNS4_6LayoutINS5_IJiNS5_IJSC_iEEEiEEENS5_IJlNS5_IJSB_SC_EEElEEEEENSL_INS5_IJNS5_IJNS5_IJNSA_ILi8EEESC_NSA_ILi4EEEEEEiEEENS5_IJNS5_IJNSA_ILi16EEESC_SC_EEEiEEEiEEENS5_IJNS5_IJNS5_IJSI_SV_NSA_ILi1024EEEEEENSA_ILi4096EEEEEENS5_IJNS5_IJSB_NSA_ILi512EEENSA_ILi32EEEEEElEEElEEEEEEEESK_NS5_IJlSB_lEEENS4_8TiledMMAINS4_8MMA_AtomIJNS4_4SM904GMMA6SPARSE29GMMA_64x256x32_F32BF16BF16_SSILNS1E_5MajorE0ELS1H_0ELNS1E_7ScaleInE1ELS1I_1ELNS1E_9SparseSelE0EEEEEENSL_INS5_IJSC_SB_SB_EEENS5_IJSB_NSA_ILi0EEES1N_EEEEENS5_IJNS4_10UnderscoreES1Q_S1Q_EEEEENS4_23SM90_TMA_LOAD_MULTICASTENS4_14ComposedLayoutINS4_7SwizzleILi2ELi4ELi3EEENS4_25smem_sparse_ptr_flag_bitsILi2ELi16EEENSL_INS5_IJNS5_IJSB_SR_EEENS5_IJSC_S14_EEEEEENS5_IJNS5_IJS1N_SI_EEESO_EEEEEEEvNS4_8identityENS4_13SM90_TMA_LOADENS1U_INS1V_ILi3ELi4ELi3EEENS4_18smem_ptr_flag_bitsILi16EEENSL_INS5_IJSR_SI_EEENS5_IJSI_SB_EEEEEEEvS26_EENS_8epilogue10collective6detail29Sm90TmaWarpSpecializedAdapterINS2H_15DefaultEpilogueIfNS5_IJSB_llEEES2L_NS2G_6thread17LinearCombinationIfLi1EffLNS2M_9ScaleType4KindE0ELNS_15FloatRoundStyleE2EfEENS1_15EpilogueDefaultEEEEEvvEEEEvNT_6ParamsE,(.L_x_318 - _ZN7cutlass13device_kernelINS_4gemm6kernel13GemmUniversalIN4cute5tupleIJiiiiEEENS1_10collective13CollectiveMmaINS1_40MainloopSm90TmaGmmaWarpSpecializedSparseILi5ENS5_IJNS4_1CILi1EEENSA_ILi2EEESB_EEENS1_35KernelTmaWarpSpecializedCooperativeEEENS5_IJNSA_ILi128EEENSA_ILi256EEENSA_ILi64EEEEEENS_10bfloat16_tENS5_IJNS4_6LayoutINS5_IJiNS5_IJSC_iEEEiEEENS5_IJlNS5_IJSB_SC_EEElEEEEENSL_INS5_IJNS5_IJNS5_IJNSA_ILi8EEESC_NSA_ILi4EEEEEEiEEENS5_IJNS5_IJNSA_ILi16EEESC_SC_EEEiEEEiEEENS5_IJNS5_IJNS5_IJSI_SV_NSA_ILi1024EEEEEENSA_ILi4096EEEEEENS5_IJNS5_IJSB_NSA_ILi512EEENSA_ILi32EEEEEElEEElEEEEEEEESK_NS5_IJlSB_lEEENS4_8TiledMMAINS4_8MMA_AtomIJNS4_4SM904GMMA6SPARSE29GMMA_64x256x32_F32BF16BF16_SSILNS1E_5MajorE0ELS1H_0ELNS1E_7ScaleInE1ELS1I_1ELNS1E_9SparseSelE0EEEEEENSL_INS5_IJSC_SB_SB_EEENS5_IJSB_NSA_ILi0EEES1N_EEEEENS5_IJNS4_10UnderscoreES1Q_S1Q_EEEEENS4_23SM90_TMA_LOAD_MULTICASTENS4_14ComposedLayoutINS4_7SwizzleILi2ELi4ELi3EEENS4_25smem_sparse_ptr_flag_bitsILi2ELi16EEENSL_INS5_IJNS5_IJSB_SR_EEENS5_IJSC_S14_EEEEEENS5_IJNS5_IJS1N_SI_EEESO_EEEEEEEvNS4_8identityENS4_13SM90_TMA_LOADENS1U_INS1V_ILi3ELi4ELi3EEENS4_18smem_ptr_flag_bitsILi16EEENSL_INS5_IJSR_SI_EEENS5_IJSI_SB_EEEEEEEvS26_EENS_8epilogue10collective6detail29Sm90TmaWarpSpecializedAdapterINS2H_15DefaultEpilogueIfNS5_IJSB_llEEES2L_NS2G_6thread17LinearCombinationIfLi1EffLNS2M_9ScaleType4KindE0ELNS_15FloatRoundStyleE2EfEENS1_15EpilogueDefaultEEEEEvvEEEEvNT_6ParamsE)
        .other          _ZN7cutlass13device_kernelINS_4gemm6kernel13GemmUniversalIN4cute5tupleIJiiiiEEENS1_10collective13CollectiveMmaINS1_40MainloopSm90TmaGmmaWarpSpecializedSparseILi5ENS5_IJNS4_1CILi1EEENSA_ILi2EEESB_EEENS1_35KernelTmaWarpSpecializedCooperativeEEENS5_IJNSA_ILi128EEENSA_ILi256EEENSA_ILi64EEEEEENS_10bfloat16_tENS5_IJNS4_6LayoutINS5_IJiNS5_IJSC_iEEEiEEENS5_IJlNS5_IJSB_SC_EEElEEEEENSL_INS5_IJNS5_IJNS5_IJNSA_ILi8EEESC_NSA_ILi4EEEEEEiEEENS5_IJNS5_IJNSA_ILi16EEESC_SC_EEEiEEEiEEENS5_IJNS5_IJNS5_IJSI_SV_NSA_ILi1024EEEEEENSA_ILi4096EEEEEENS5_IJNS5_IJSB_NSA_ILi512EEENSA_ILi32EEEEEElEEElEEEEEEEESK_NS5_IJlSB_lEEENS4_8TiledMMAINS4_8MMA_AtomIJNS4_4SM904GMMA6SPARSE29GMMA_64x256x32_F32BF16BF16_SSILNS1E_5MajorE0ELS1H_0ELNS1E_7ScaleInE1ELS1I_1ELNS1E_9SparseSelE0EEEEEENSL_INS5_IJSC_SB_SB_EEENS5_IJSB_NSA_ILi0EEES1N_EEEEENS5_IJNS4_10UnderscoreES1Q_S1Q_EEEEENS4_23SM90_TMA_LOAD_MULTICASTENS4_14ComposedLayoutINS4_7SwizzleILi2ELi4ELi3EEENS4_25smem_sparse_ptr_flag_bitsILi2ELi16EEENSL_INS5_IJNS5_IJSB_SR_EEENS5_IJSC_S14_EEEEEENS5_IJNS5_IJS1N_SI_EEESO_EEEEEEEvNS4_8identityENS4_13SM90_TMA_LOADENS1U_INS1V_ILi3ELi4ELi3EEENS4_18smem_ptr_flag_bitsILi16EEENSL_INS5_IJSR_SI_EEENS5_IJSI_SB_EEEEEEEvS26_EENS_8epilogue10collective6detail29Sm90TmaWarpSpecializedAdapterINS2H_15DefaultEpilogueIfNS5_IJSB_llEEES2L_NS2G_6thread17LinearCombinationIfLi1EffLNS2M_9ScaleType4KindE0ELNS_15FloatRoundStyleE2EfEENS1_15EpilogueDefaultEEEEEvvEEEEvNT_6ParamsE,@"STO_CUDA_ENTRY STV_DEFAULT"
_ZN7cutlass13device_kernelINS_4gemm6kernel13GemmUniversalIN4cute5tupleIJiiiiEEENS1_10collective13CollectiveMmaINS1_40MainloopSm90TmaGmmaWarpSpecializedSparseILi5ENS5_IJNS4_1CILi1EEENSA_ILi2EEESB_EEENS1_35KernelTmaWarpSpecializedCooperativeEEENS5_IJNSA_ILi128EEENSA_ILi256EEENSA_ILi64EEEEEENS_10bfloat16_tENS5_IJNS4_6LayoutINS5_IJiNS5_IJSC_iEEEiEEENS5_IJlNS5_IJSB_SC_EEElEEEEENSL_INS5_IJNS5_IJNS5_IJNSA_ILi8EEESC_NSA_ILi4EEEEEEiEEENS5_IJNS5_IJNSA_ILi16EEESC_SC_EEEiEEEiEEENS5_IJNS5_IJNS5_IJSI_SV_NSA_ILi1024EEEEEENSA_ILi4096EEEEEENS5_IJNS5_IJSB_NSA_ILi512EEENSA_ILi32EEEEEElEEElEEEEEEEESK_NS5_IJlSB_lEEENS4_8TiledMMAINS4_8MMA_AtomIJNS4_4SM904GMMA6SPARSE29GMMA_64x256x32_F32BF16BF16_SSILNS1E_5MajorE0ELS1H_0ELNS1E_7ScaleInE1ELS1I_1ELNS1E_9SparseSelE0EEEEEENSL_INS5_IJSC_SB_SB_EEENS5_IJSB_NSA_ILi0EEES1N_EEEEENS5_IJNS4_10UnderscoreES1Q_S1Q_EEEEENS4_23SM90_TMA_LOAD_MULTICASTENS4_14ComposedLayoutINS4_7SwizzleILi2ELi4ELi3EEENS4_25smem_sparse_ptr_flag_bitsILi2ELi16EEENSL_INS5_IJNS5_IJSB_SR_EEENS5_IJSC_S14_EEEEEENS5_IJNS5_IJS1N_SI_EEESO_EEEEEEEvNS4_8identityENS4_13SM90_TMA_LOADENS1U_INS1V_ILi3ELi4ELi3EEENS4_18smem_ptr_flag_bitsILi16EEENSL_INS5_IJSR_SI_EEENS5_IJSI_SB_EEEEEEEvS26_EENS_8epilogue10collective6detail29Sm90TmaWarpSpecializedAdapterINS2H_15DefaultEpilogueIfNS5_IJSB_llEEES2L_NS2G_6thread17LinearCombinationIfLi1EffLNS2M_9ScaleType4KindE0ELNS_15FloatRoundStyleE2EfEENS1_15EpilogueDefaultEEEEEvvEEEEvNT_6ParamsE:
[----:B------:R-:W-:Y:S01]  /*0000*/  LDC R1, c[0x0][0x28] ;  /* 0x00000a00ff017b82 */ /* 0x000fe20000000800 */
[----:B------:R-:W0:Y:S01]  /*0010*/  S2R R0, SR_TID.X ;  /* 0x0000000000007919 */ /* 0x000e220000002100 */
[----:B------:R-:W-:Y:S01]  /*0020*/  ELECT P0, URZ, PT ;  /* 0x00000000003f782f */ /* 0x000fe20003800000 */
[----:B------:R-:W-:Y:S01]  /*0030*/  BSSY B0, `(.L_x_0) ;  /* 0x0000012000007945 */ /* 0x000fe20003800000 */
[--C-:B0-----:R-:W-:Y:S02]  /*0040*/  SHF.R.U32.HI R2, RZ, 0x5, R0.reuse ;  /* 0x00000005ff027819 */ /* 0x101fe40000011600 */
[----:B------:R-:W-:-:S03]  /*0050*/  SHF.R.U32.HI R6, RZ, 0x7, R0 ;  /* 0x00000007ff067819 */ /* 0x000fc60000011600 */
[----:B------:R-:W0:Y:S04]  /*0060*/  SHFL.IDX PT, R7, R2, RZ, 0x1f ;  /* 0x00001fff02077589 */ /* 0x000e2800000e0000 */
[----:B------:R1:W2:Y:S01]  /*0070*/  SHFL.IDX PT, R3, R6, RZ, 0x1f ;  /* 0x00001fff06037589 */ /* 0x0002a200000e0000 */
[----:B0-----:R-:W-:-:S13]  /*0080*/  ISETP.NE.OR P0, PT, R7, RZ, !P0 ;  /* 0x000000ff0700720c */ /* 0x001fda0004705670 */
[----:B-12---:R-:W-:Y:S05]  /*0090*/  @P0 BRA `(.L_x_1) ;  /* 0x00000000002c0947 */ /* 0x006fea0003800000 */
[----:B------:R-:W-:Y:S02]  /*00a0*/  ULDC.64 UR4, c[0x0][0x198] ;  /* 0x0000660000047ab9 */ /* 0x000fe40000000a00 */
[----:B------:R-:W-:Y:S02]  /*00b0*/  UIADD3 UR6, UP0, UR4, 0xf0, URZ ;  /* 0x000000f004067890 */ /* 0x000fe4000ff1e03f */
[----:B------:R-:W-:Y:S02]  /*00c0*/  UIADD3 UR8, UP1, UR4, 0x1f0, URZ ;  /* 0x000001f004087890 */ /* 0x000fe4000ff3e03f */
[----:B------:R-:W-:Y:S02]  /*00d0*/  UIADD3 UR4, UP2, UR4, 0x2f0, URZ ;  /* 0x000002f004047890 */ /* 0x000fe4000ff5e03f */
[----:B------:R-:W-:Y:S02]  /*00e0*/  UIADD3.X UR7, URZ, UR5, URZ, UP0, !UPT ;  /* 0x000000053f077290 */ /* 0x000fe400087fe43f */
[----:B------:R-:W-:-:S02]  /*00f0*/  UIADD3.X UR9, URZ, UR5, URZ, UP1, !UPT ;  /* 0x000000053f097290 */ /* 0x000fc40008ffe43f */
[----:B------:R-:W-:-:S05]  /*0100*/  UIADD3.X UR5, URZ, UR5, URZ, UP2, !UPT ;  /* 0x000000053f057290 */ /* 0x000fca00097fe43f */
[----:B------:R0:W-:Y:S02]  /*0110*/  UTMACCTL.PF [UR6] ;  /* 0x00000000060079b9 */ /* 0x0001e40008040000 */
[----:B------:R0:W-:Y:S02]  /*0120*/  UTMACCTL.PF [UR8] ;  /* 0x00000000080079b9 */ /* 0x0001e40008040000 */
[----:B------:R0:W-:Y:S02]  /*0130*/  UTMACCTL.PF [UR4] ;  /* 0x00000000040079b9 */ /* 0x0001e40008040000 */
[----:B0-----:R-:W-:Y:S01]  /*0140*/  NOP ;  /* 0x0000000000007918 */ /* 0x001fe20000000000 */
.L_x_1:
[----:B------:R-:W-:Y:S05]  /*0150*/  BSYNC B0 ;  /* 0x0000000000007941 */ /* 0x000fea0003800000 */
.L_x_0:
[----:B------:R-:W0:Y:S02]  /*0160*/  SHFL.IDX PT, R4, R2, RZ, 0x1f ;  /* 0x00001fff02047589 */ /* 0x000e2400000e0000 */
[----:B0-----:R-:W-:-:S13]  /*0170*/  ISETP.NE.AND P0, PT, R4, RZ, PT ;  /* 0x000000ff0400720c */ /* 0x001fda0003f05270 */
[----:B------:R-:W-:Y:S05]  /*0180*/  @P0 BRA `(.L_x_2) ;  /* 0x0000000000600947 */ /* 0x000fea0003800000 */
[----:B------:R-:W0:Y:S01]  /*0190*/  S2UR UR8, SR_CgaCtaId ;  /* 0x00000000000879c3 */ /* 0x000e220000008800 */
[----:B------:R-:W-:Y:S01]  /*01a0*/  UMOV UR4, 0x400 ;  /* 0x0000040000047882 */ /* 0x000fe20000000000 */
[----:B------:R-:W-:Y:S01]  /*01b0*/  UMOV UR5, 0x1 ;  /* 0x0000000100057882 */ /* 0x000fe20000000000 */
[----:B------:R-:W-:Y:S01]  /*01c0*/  UMOV UR6, 0x4 ;  /* 0x0000000400067882 */ /* 0x000fe20000000000 */
[----:B------:R-:W-:Y:S01]  /*01d0*/  ELECT P0, URZ, PT ;  /* 0x00000000003f782f */ /* 0x000fe20003800000 */
[----:B------:R-:W-:-:S04]  /*01e0*/  UIADD3 UR6, -UR6, 0x100000, URZ ;  /* 0x0010000006067890 */ /* 0x000fc8000fffe13f */
[----:B------:R-:W-:Y:S02]  /*01f0*/  USHF.L.U32 UR7, UR6, 0xb, URZ ;  /* 0x0000000b06077899 */ /* 0x000fe4000800063f */
[----:B------:R-:W-:Y:S02]  /*0200*/  USHF.L.U32 UR6, UR6, 0x1, URZ ;  /* 0x0000000106067899 */ /* 0x000fe4000800063f */
[----:B0-----:R-:W-:Y:S02]  /*0210*/  ULEA UR8, UR8, UR4, 0x18 ;  /* 0x0000000408087291 */ /* 0x001fe4000f8ec03f */
[----:B------:R-:W-:-:S04]  /*0220*/  UIADD3 UR4, -UR5, 0x100000, URZ ;  /* 0x0010000005047890 */ /* 0x000fc8000fffe13f */
[----:B------:R-:W-:Y:S02]  /*0230*/  USHF.L.U32 UR5, UR4, 0xb, URZ ;  /* 0x0000000b04057899 */ /* 0x000fe4000800063f */
[----:B------:R-:W-:Y:S01]  /*0240*/  USHF.L.U32 UR4, UR4, 0x1, URZ ;  /* 0x0000000104047899 */ /* 0x000fe2000800063f */
[----:B------:R-:W0:Y:S11]  /*0250*/  FENCE.VIEW.ASYNC.S ;  /* 0x00000000000073c6 */ /* 0x000e360000000000 */
[----:B0-----:R0:W1:Y:S01]  /*0260*/  SYNCS.EXCH.64 URZ, [UR8], UR4 ;  /* 0x00000004083f75b2 */ /* 0x0010620008000100 */
[----:B------:R0:W2:Y:S01]  /*0270*/  SYNCS.EXCH.64 URZ, [UR8+0x28], UR6 ;  /* 0x00002806083f75b2 */ /* 0x0000a20008000100 */
[----:B------:R0:W3:Y:S01]  /*0280*/  SYNCS.EXCH.64 URZ, [UR8+0x8], UR4 ;  /* 0x00000804083f75b2 */ /* 0x0000e20008000100 */
[----:B------:R0:W4:Y:S01]  /*0290*/  SYNCS.EXCH.64 URZ, [UR8+0x30], UR6 ;  /* 0x00003006083f75b2 */ /* 0x0001220008000100 */
[----:B------:R0:W0:Y:S01]  /*02a0*/  SYNCS.EXCH.64 URZ, [UR8+0x10], UR4 ;  /* 0x00001004083f75b2 */ /* 0x0000220008000100 */
[----:B------:R0:W0:Y:S01]  /*02b0*/  SYNCS.EXCH.64 URZ, [UR8+0x38], UR6 ;  /* 0x00003806083f75b2 */ /* 0x0000220008000100 */
[----:B------:R0:W0:Y:S01]  /*02c0*/  SYNCS.EXCH.64 URZ, [UR8+0x18], UR4 ;  /* 0x00001804083f75b2 */ /* 0x0000220008000100 */
[----:B------:R0:W0:Y:S01]  /*02d0*/  SYNCS.EXCH.64 URZ, [UR8+0x40], UR6 ;  /* 0x00004006083f75b2 */ /* 0x0000220008000100 */
[----:B------:R0:W0:Y:S01]  /*02e0*/  SYNCS.EXCH.64 URZ, [UR8+0x20], UR4 ;  /* 0x00002004083f75b2 */ /* 0x0000220008000100 */
[----:B------:R0:W0:Y:S01]  /*02f0*/  SYNCS.EXCH.64 URZ, [UR8+0x48], UR6 ;  /* 0x00004806083f75b2 */ /* 0x0000220008000100 */
[----:B------:R-:W-:Y:S01]  /*0300*/  NOP ;  /* 0x0000000000007918 */ /* 0x000fe20000000000 */
.L_x_2:
[----:B------:R-:W5:Y:S01]  /*0310*/  SHFL.IDX PT, R2, R2, RZ, 0x1f ;  /* 0x00001fff02027589 */ /* 0x000f6200000e0000 */
[----:B------:R-:W-:Y:S01]  /*0320*/  SHF.R.S32.HI R5, RZ, 0x1f, R0 ;  /* 0x0000001fff057819 */ /* 0x000fe20000011400 */
[----:B0-----:R-:W0:Y:S01]  /*0330*/  S2UR UR8, SR_CTAID.X ;  /* 0x00000000000879c3 */ /* 0x001e220000002500 */
[----:B------:R-:W-:Y:S01]  /*0340*/  ELECT P0, URZ, PT ;  /* 0x00000000003f782f */ /* 0x000fe20003800000 */
[----:B------:R-:W1:Y:S01]  /*0350*/  S2R R10, SR_CTAID.Y ;  /* 0x00000000000a7919 */ /* 0x000e620000002600 */
[----:B------:R-:W-:Y:S01]  /*0360*/  LEA.HI R5, R5, R0, RZ, 0x7 ;  /* 0x0000000005057211 */ /* 0x000fe200078f38ff */
[----:B------:R-:W-:Y:S01]  /*0370*/  ULDC UR4, c[0x0][0x154] ;  /* 0x0000550000047ab9 */ /* 0x000fe20000000800 */
[----:B------:R-:W-:Y:S01]  /*0380*/  SHF.R.S32.HI R13, RZ, 0x1f, R4 ;  /* 0x0000001fff0d7819 */ /* 0x000fe20000011404 */
[----:B------:R-:W-:Y:S01]  /*0390*/  NOP ;  /* 0x0000000000007918 */ /* 0x000fe20000000000 */
[----:B------:R-:W-:Y:S01]  /*03a0*/  LOP3.LUT R5, R5, 0xffffff80, RZ, 0xc0, !PT ;  /* 0xffffff8005057812 */ /* 0x000fe200078ec0ff */
[----:B------:R-:W2:Y:S01]  /*03b0*/  LDC R15, c[0x0][0x140] ;  /* 0x00005000ff0f7b82 */ /* 0x000ea20000000800 */
[----:B------:R-:W-:Y:S01]  /*03c0*/  LEA.HI R13, R13, R4, RZ, 0x2 ;  /* 0x000000040d0d7211 */ /* 0x000fe200078f10ff */
[----:B------:R-:W-:-:S02]  /*03d0*/  NOP ;  /* 0x0000000000007918 */ /* 0x000fc40000000000 */
[----:B------:R-:W-:Y:S01]  /*03e0*/  IMAD.IADD R5, R0, 0x1, -R5 ;  /* 0x0000000100057824 */ /* 0x000fe200078e0a05 */
[----:B------:R-:W-:-:S03]  /*03f0*/  LOP3.LUT R13, R13, 0x3ffffffc, RZ, 0xc0, !PT ;  /* 0x3ffffffc0d0d7812 */ /* 0x000fc600078ec0ff */
[----:B------:R-:W3:Y:S01]  /*0400*/  LDC R12, c[0x0][0x144] ;  /* 0x00005100ff0c7b82 */ /* 0x000ee20000000800 */
[----:B------:R-:W-:Y:S01]  /*0410*/  SHF.R.S32.HI R8, RZ, 0x1f, R5 ;  /* 0x0000001fff087819 */ /* 0x000fe20000011405 */
[----:B------:R-:W-:Y:S01]  /*0420*/  IMAD.IADD R4, R4, 0x1, -R13 ;  /* 0x0000000104047824 */ /* 0x000fe200078e0a0d */
[----:B------:R-:W-:Y:S02]  /*0430*/  LOP3.LUT P2, RZ, R5, 0x7, RZ, 0xc0, !PT ;  /* 0x0000000705ff7812 */ /* 0x000fe4000784c0ff */
[----:B------:R-:W-:Y:S02]  /*0440*/  LEA.HI R8, R8, R5, RZ, 0x3 ;  /* 0x0000000508087211 */ /* 0x000fe400078f18ff */
[----:B-----5:R-:W-:Y:S01]  /*0450*/  ISETP.NE.OR P0, PT, R2, RZ, !P0 ;  /* 0x000000ff0200720c */ /* 0x020fe20004705670 */
[----:B------:R-:W5:Y:S01]  /*0460*/  LDC R13, c[0x0][0x148] ;  /* 0x00005200ff0d7b82 */ /* 0x000f620000000800 */
[--C-:B------:R-:W-:Y:S02]  /*0470*/  SHF.R.S32.HI R2, RZ, 0x3, R8.reuse ;  /* 0x00000003ff027819 */ /* 0x100fe40000011408 */
[----:B------:R-:W-:-:S04]  /*0480*/  SHF.R.S32.HI R9, RZ, 0x1f, R8 ;  /* 0x0000001fff097819 */ /* 0x000fc80000011408 */
[----:B------:R-:W-:Y:S02]  /*0490*/  LEA.HI R9, R9, R2, RZ, 0x2 ;  /* 0x0000000209097211 */ /* 0x000fe400078f10ff */
[----:B--2---:R-:W-:Y:S02]  /*04a0*/  ISETP.EQ.U32.AND P4, PT, R15, 0x1, PT ;  /* 0x000000010f00780c */ /* 0x004fe40003f82070 */
[----:B-1----:R-:W-:Y:S01]  /*04b0*/  I2FP.F32.U32 R8, R10 ;  /* 0x0000000a00087245 */ /* 0x002fe20000201000 */
[----:B------:R-:W-:Y:S01]  /*04c0*/  VOTEU.ALL UP0, P0 ;  /* 0x00000000003f7886 */ /* 0x000fe20000000000 */
[----:B------:R-:W-:Y:S01]  /*04d0*/  LOP3.LUT R9, R9, 0xfffffffc, RZ, 0xc0, !PT ;  /* 0xfffffffc09097812 */ /* 0x000fe200078ec0ff */
[----:B------:R-:W-:Y:S02]  /*04e0*/  VOTEU.ALL UP1, P0 ;  /* 0x00000000003f7886 */ /* 0x000fe40000020000 */
[----:B------:R-:W-:Y:S01]  /*04f0*/  FMUL R14, R8, UR4 ;  /* 0x00000004080e7c20 */ /* 0x000fe20008400000 */
[----:B------:R-:W1:Y:S01]  /*0500*/  @!UP0 S2UR UR7, SR_CgaCtaId ;  /* 0x00000000000789c3 */ /* 0x000e620000008800 */
[----:B0-----:R-:W-:Y:S01]  /*0510*/  I2FP.F32.U32 R8, UR8 ;  /* 0x0000000800087c45 */ /* 0x001fe20008201000 */
[----:B------:R-:W-:Y:S01]  /*0520*/  ULDC UR4, c[0x0][0x150] ;  /* 0x0000540000047ab9 */ /* 0x000fe20000000800 */
[----:B------:R-:W-:Y:S01]  /*0530*/  IMAD.IADD R9, R2, 0x1, -R9 ;  /* 0x0000000102097824 */ /* 0x000fe200078e0a09 */
[----:B------:R-:W-:Y:S01]  /*0540*/  SHF.R.S32.HI R2, RZ, 0x1f, R7 ;  /* 0x0000001fff027819 */ /* 0x000fe20000011407 */
[----:B------:R-:W0:Y:S01]  /*0550*/  F2I.U32.TRUNC.NTZ R14, R14 ;  /* 0x0000000e000e7305 */ /* 0x000e22000020f000 */
[----:B------:R-:W-:Y:S01]  /*0560*/  FMUL R8, R8, UR4 ;  /* 0x0000000408087c20 */ /* 0x000fe20008400000 */
[----:B------:R-:W-:Y:S01]  /*0570*/  IMAD R4, R4, 0x4, R9 ;  /* 0x0000000404047824 */ /* 0x000fe200078e0209 */
[----:B------:R-:W-:Y:S01]  /*0580*/  LEA.HI R2, R2, R7, RZ, 0x2 ;  /* 0x0000000702027211 */ /* 0x000fe200078f10ff */
[----:B------:R-:W-:Y:S01]  /*0590*/  UMOV UR4, 0x20 ;  /* 0x0000002000047882 */ /* 0x000fe20000000000 */
[----:B------:R-:W-:Y:S01]  /*05a0*/  @!UP0 UMOV UR6, 0x400 ;  /* 0x0000040000068882 */ /* 0x000fe20000000000 */
[----:B------:R-:W-:Y:S01]  /*05b0*/  IMAD.SHL.U32 R9, R4, 0x4, RZ ;  /* 0x0000000404097824 */ /* 0x000fe200078e00ff */
[----:B------:R-:W-:Y:S01]  /*05c0*/  LOP3.LUT R2, R2, 0xfffffffc, RZ, 0xc0, !PT ;  /* 0xfffffffc02027812 */ /* 0x000fe200078ec0ff */
[----:B------:R-:W2:Y:S01]  /*05d0*/  F2I.U32.TRUNC.NTZ R8, R8 ;  /* 0x0000000800087305 */ /* 0x000ea2000020f000 */
[----:B------:R-:W-:-:S04]  /*05e0*/  @!UP0 UIADD3 UR4, -UR4, 0x100000, URZ ;  /* 0x0010000004048890 */ /* 0x000fc8000fffe13f */
[----:B------:R-:W-:Y:S02]  /*05f0*/  @!UP0 USHF.L.U32 UR5, UR4, 0xb, URZ ;  /* 0x0000000b04058899 */ /* 0x000fe4000800063f */
[----:B------:R-:W-:Y:S01]  /*0600*/  @!UP0 USHF.L.U32 UR4, UR4, 0x1, URZ ;  /* 0x0000000104048899 */ /* 0x000fe2000800063f */
[----:B------:R-:W-:Y:S01]  /*0610*/  LOP3.LUT R5, R4, 0xc, R9, 0x78, !PT ;  /* 0x0000000c04057812 */ /* 0x000fe200078e7809 */
[----:B------:R-:W-:Y:S02]  /*0620*/  IMAD.IADD R7, R7, 0x1, -R2 ;  /* 0x0000000107077824 */ /* 0x000fe400078e0a02 */
[----:B0-----:R-:W-:-:S03]  /*0630*/  IMAD.MOV R20, RZ, RZ, -R14 ;  /* 0x000000ffff147224 */ /* 0x001fc600078e0a0e */
[----:B------:R-:W-:Y:S01]  /*0640*/  ISETP.NE.AND P1, PT, R7, 0x3, PT ;  /* 0x000000030700780c */ /* 0x000fe20003f25270 */
[----:B-1----:R-:W-:Y:S01]  /*0650*/  @!UP0 ULEA UR6, UR7, UR6, 0x18 ;  /* 0x0000000607068291 */ /* 0x002fe2000f8ec03f */
[----:B-----5:R-:W-:Y:S02]  /*0660*/  IMAD R2, R13, R20, R10 ;  /* 0x000000140d027224 */ /* 0x020fe400078e020a */
[----:B------:R-:W-:Y:S01]  /*0670*/  ISETP.EQ.OR P1, PT, R7, RZ, !P1 ;  /* 0x000000ff0700720c */ /* 0x000fe20004f22670 */
[----:B------:R-:W-:Y:S01]  /*0680*/  VOTEU.ALL UP0, P0 ;  /* 0x00000000003f7886 */ /* 0x000fe20000000000 */
[----:B--2---:R-:W-:Y:S01]  /*0690*/  IMAD.MOV R9, RZ, RZ, -R8 ;  /* 0x000000ffff097224 */ /* 0x004fe200078e0a08 */
[----:B------:R-:W-:Y:S01]  /*06a0*/  ISETP.LT.U32.AND P0, PT, R5, 0x2, !P2 ;  /* 0x000000020500780c */ /* 0x000fe20005701070 */
[C---:B------:R-:W-:Y:S01]  /*06b0*/  VIADD R8, R3.reuse, 0xffffffff ;  /* 0xffffffff03087836 */ /* 0x040fe20000000000 */
[----:B------:R-:W-:Y:S01]  /*06c0*/  ISETP.NE.AND P3, PT, R2, R5, PT ;  /* 0x000000050200720c */ /* 0x000fe20003f65270 */
[----:B---3--:R-:W-:Y:S01]  /*06d0*/  IMAD R9, R12, R9, UR8 ;  /* 0x000000080c097e24 */ /* 0x008fe2000f8e0209 */
[----:B------:R-:W-:-:S02]  /*06e0*/  ISETP.EQ.AND P1, PT, R3, RZ, P1 ;  /* 0x000000ff0300720c */ /* 0x000fc40000f22270 */
[----:B------:R-:W-:Y:S01]  /*06f0*/  ISETP.GE.U32.AND P5, PT, R8, 0x2, PT ;  /* 0x000000020800780c */ /* 0x000fe20003fa6070 */
[----:B------:R-:W0:Y:S02]  /*0700*/  FENCE.VIEW.ASYNC.S ;  /* 0x00000000000073c6 */ /* 0x000e240000000000 */
[----:B0-----:R0:W1:Y:S01]  /*0710*/  @!UP0 SYNCS.EXCH.64 URZ, [UR6+0x60], UR4 ;  /* 0x00006004063f85b2 */ /* 0x0010620008000100 */
[----:B------:R-:W-:Y:S02]  /*0720*/  ISETP.EQ.OR P3, PT, R9, RZ, !P3 ;  /* 0x000000ff0900720c */ /* 0x000fe40005f62670 */
[----:B------:R-:W-:Y:S02]  /*0730*/  SEL R4, RZ, 0x1, !P1 ;  /* 0x00000001ff047807 */ /* 0x000fe40004800000 */
[----:B------:R-:W-:Y:S02]  /*0740*/  ISETP.NE.AND P2, PT, R3, RZ, PT ;  /* 0x000000ff0300720c */ /* 0x000fe40003f45270 */
[----:B------:R-:W-:-:S02]  /*0750*/  PLOP3.LUT P0, PT, P0, P3, PT, 0x80, 0x0 ;  /* 0x000000000000781c */ /* 0x000fc40000707070 */
[----:B------:R-:W-:Y:S01]  /*0760*/  SEL R4, R4, 0x2, P5 ;  /* 0x0000000204047807 */ /* 0x000fe20002800000 */
[----:B------:R0:W2:Y:S01]  /*0770*/  @!UP1 SYNCS.EXCH.64 URZ, [UR6+0x68], UR4 ;  /* 0x00006804063f95b2 */ /* 0x0000a20008000100 */
[----:B------:R-:W-:Y:S01]  /*0780*/  NOP ;  /* 0x0000000000007918 */ /* 0x000fe20000000000 */
[----:B------:R-:W-:Y:S08]  /*0790*/  @!P4 BRA `(.L_x_3) ;  /* 0x000000000008c947 */ /* 0x000ff00003800000 */
[----:B-12-4-:R-:W-:Y:S01]  /*07a0*/  UCGABAR_ARV ;  /* 0x00000000000079c7 */ /* 0x016fe20008000000 */
[----:B------:R-:W-:Y:S05]  /*07b0*/  BRA `(.L_x_4) ;  /* 0x0000000000047947 */ /* 0x000fea0003800000 */
.L_x_3:
[----:B-12-4-:R-:W-:Y:S01]  /*07c0*/  NOP ;  /* 0x0000000000007918 */ /* 0x016fe20000000000 */
.L_x_4:
[----:B------:R-:W1:Y:S01]  /*07d0*/  LDC R2, c[0x0][0x75c] ;  /* 0x0001d700ff027b82 */ /* 0x000e620000000800 */
[----:B------:R-:W-:Y:S01]  /*07e0*/  IMAD.MOV.U32 R3, RZ, RZ, RZ ;  /* 0x000000ffff037224 */ /* 0x000fe200078e00ff */
[----:B-1----:R-:W-:Y:S01]  /*07f0*/  ISETP.NE.AND P3, PT, R2, 0x1, PT ;  /* 0x000000010200780c */ /* 0x002fe20003f65270 */
[----:B------:R-:W-:-:S12]  /*0800*/  IMAD.U32 R2, RZ, RZ, UR8 ;  /* 0x00000008ff027e24 */ /* 0x000fd8000f8e00ff */
[----:B------:R-:W1:Y:S01]  /*0810*/  @P3 LDC R17, c[0x0][0x10] ;  /* 0x00000400ff113b82 */ /* 0x000e620000000800 */
[----:B------:R-:W-:Y:S02]  /*0820*/  @P3 IMAD.MOV.U32 R11, RZ, RZ, RZ ;  /* 0x000000ffff0b3224 */ /* 0x000fe400078e00ff */
[----:B------:R-:W-:-:S05]  /*0830*/  @P3 IMAD.MOV.U32 R19, RZ, RZ, RZ ;  /* 0x000000ffff133224 */ /* 0x000fca00078e00ff */
[----:B------:R-:W2:Y:S01]  /*0840*/  @!P3 LDC R15, c[0x0][0xc] ;  /* 0x00000300ff0fbb82 */ /* 0x000ea20000000800 */
[----:B-1----:R-:W-:-:S04]  /*0850*/  @P3 IMAD.WIDE.U32 R16, R17, UR8, R10 ;  /* 0x0000000811103c25 */ /* 0x002fc8000f8e000a */
[----:B--2---:R-:W-:-:S04]  /*0860*/  @!P3 IMAD.WIDE.U32 R14, R10, R15, R2 ;  /* 0x0000000f0a0eb225 */ /* 0x004fc800078e0002 */
[----:B------:R-:W-:Y:S02]  /*0870*/  @P3 IMAD.MOV.U32 R2, RZ, RZ, R16 ;  /* 0x000000ffff023224 */ /* 0x000fe400078e0010 */
[----:B------:R-:W-:Y:S02]  /*0880*/  @P3 IMAD.IADD R3, R17, 0x1, R19 ;  /* 0x0000000111033824 */ /* 0x000fe400078e0213 */
[----:B------:R-:W-:Y:S02]  /*0890*/  @!P3 IMAD.MOV.U32 R2, RZ, RZ, R14 ;  /* 0x000000ffff02b224 */ /* 0x000fe400078e000e */
[----:B------:R-:W-:Y:S01]  /*08a0*/  @!P3 IMAD.MOV.U32 R3, RZ, RZ, R15 ;  /* 0x000000ffff03b224 */ /* 0x000fe200078e000f */
[----:B------:R-:W-:Y:S06]  /*08b0*/  @!P4 BRA `(.L_x_5) ;  /* 0x00000000000cc947 */ /* 0x000fec0003800000 */
[----:B------:R-:W-:Y:S01]  /*08c0*/  UCGABAR_WAIT ;  /* 0x0000000000007dc7 */ /* 0x000fe20008000000 */
[----:B------:R-:W-:Y:S01]  /*08d0*/  CCTL.IVALL ;  /* 0x00000000ff00798f */ /* 0x000fe20002000000 */
[----:B------:R-:W-:Y:S05]  /*08e0*/  BRA `(.L_x_6) ;  /* 0x0000000000047947 */ /* 0x000fea0003800000 */
.L_x_5:
[----:B------:R-:W-:Y:S06]  /*08f0*/  BAR.SYNC.DEFER_BLOCKING 0x0 ;  /* 0x0000000000007b1d */ /* 0x000fec0000010000 */
.L_x_6:
[----:B------:R-:W-:Y:S05]  /*0900*/  @!P2 BRA `(.L_x_7) ;  /* 0x000000ac0054a947 */ /* 0x000fea0003800000 */
[----:B------:R-:W-:-:S13]  /*0910*/  ISETP.GT.U32.AND P1, PT, R8, 0x1, PT ;  /* 0x000000010800780c */ /* 0x000fda0003f24070 */
[----:B0-----:R-:W-:Y:S05]  /*0920*/  @P1 EXIT ;  /* 0x000000000000194d */ /* 0x001fea0003800000 */
[----:B------:R-:W-:Y:S01]  /*0930*/  ULDC.64 UR4, c[0x0][0x750] ;  /* 0x0001d40000047ab9 */ /* 0x000fe20000000a00 */
[----:B------:R-:W-:Y:S01]  /*0940*/  PRMT R14, RZ, 0x7610, R14 ;  /* 0x00007610ff0e7816 */ /* 0x000fe2000000000e */
[----:B------:R-:W-:Y:S01]  /*0950*/  IMAD.MOV.U32 R12, RZ, RZ, -0x1 ;  /* 0xffffffffff0c7424 */ /* 0x000fe200078e00ff */
[----:B------:R-:W-:Y:S01]  /*0960*/  ISETP.GE.U32.AND P1, PT, R2, UR4, PT ;  /* 0x0000000402007c0c */ /* 0x000fe2000bf26070 */
[----:B------:R-:W-:Y:S02]  /*0970*/  IMAD.MOV.U32 R8, RZ, RZ, -0x1 ;  /* 0xffffffffff087424 */ /* 0x000fe400078e00ff */
[----:B------:R-:W-:Y:S01]  /*0980*/  IMAD.MOV.U32 R7, RZ, RZ, -0x1 ;  /* 0xffffffffff077424 */ /* 0x000fe200078e00ff */
[----:B------:R-:W-:-:S13]  /*0990*/  ISETP.GE.U32.AND.EX P1, PT, R3, UR5, PT, P1 ;  /* 0x0000000503007c0c */ /* 0x000fda000bf26110 */
[----:B------:R-:W-:Y:S05]  /*09a0*/  @P1 BRA `(.L_x_8) ;  /* 0x0000000400281947 */ /* 0x000fea0003800000 */
[----:B------:R-:W0:Y:S01]  /*09b0*/  LDC.64 R22, c[0x0][0x728] ;  /* 0x0001ca00ff167b82 */ /* 0x000e220000000a00 */
[----:B------:R-:W-:Y:S02]  /*09c0*/  IMAD.MOV.U32 R14, RZ, RZ, R2 ;  /* 0x000000ffff0e7224 */ /* 0x000fe400078e0002 */
[----:B------:R-:W-:-:S05]  /*09d0*/  IMAD.MOV.U32 R15, RZ, RZ, R3 ;  /* 0x000000ffff0f7224 */ /* 0x000fca00078e0003 */
[----:B------:R-:W1:Y:S08]  /*09e0*/  LDC R8, c[0x0][0x730] ;  /* 0x0001cc00ff087b82 */ /* 0x000e700000000800 */
[----:B------:R-:W2:Y:S01]  /*09f0*/  LDC.64 R24, c[0x0][0x720] ;  /* 0x0001c800ff187b82 */ /* 0x000ea20000000a00 */
[----:B0-----:R-:W-:-:S04]  /*0a00*/  ISETP.NE.U32.AND P1, PT, R22, RZ, PT ;  /* 0x000000ff1600720c */ /* 0x001fc80003f25070 */
[----:B------:R-:W-:-:S13]  /*0a10*/  ISETP.NE.AND.EX P1, PT, R23, RZ, PT, P1 ;  /* 0x000000ff1700720c */ /* 0x000fda0003f25310 */
[----:B-12---:R-:W-:Y:S05]  /*0a20*/  @!P1 BRA `(.L_x_9) ;  /* 0x0000000000289947 */ /* 0x006fea0003800000 */
[----:B------:R-:W0:Y:S02]  /*0a30*/  LDC R7, c[0x0][0x734] ;  /* 0x0001cd00ff077b82 */ /* 0x000e240000000800 */
[----:B0-----:R-:W-:-:S05]  /*0a40*/  IADD3 R7, P1, R2, R7, RZ ;  /* 0x0000000702077210 */ /* 0x001fca0007f3e0ff */
[----:B------:R-:W-:-:S04]  /*0a50*/  IMAD.X R21, RZ, RZ, R3, P1 ;  /* 0x000000ffff157224 */ /* 0x000fc800008e0603 */
[----:B------:R-:W-:-:S04]  /*0a60*/  IMAD.WIDE.U32 R14, R21, R22, RZ ;  /* 0x00000016150e7225 */ /* 0x000fc800078e00ff */
[----:B------:R-:W-:-:S04]  /*0a70*/  IMAD.WIDE.U32 R16, P1, R7, R23, R14 ;  /* 0x0000001707107225 */ /* 0x000fc8000782000e */
[----:B------:R-:W-:-:S04]  /*0a80*/  IMAD.WIDE.U32 R14, R7, R22, RZ ;  /* 0x00000016070e7225 */ /* 0x000fc800078e00ff */
[----:B------:R-:W-:Y:S01]  /*0a90*/  IMAD.X R19, RZ, RZ, RZ, P1 ;  /* 0x000000ffff137224 */ /* 0x000fe200008e06ff */
[----:B------:R-:W-:Y:S01]  /*0aa0*/  IADD3 RZ, P1, R15, R16, RZ ;  /* 0x000000100fff7210 */ /* 0x000fe20007f3e0ff */
[----:B------:R-:W-:-:S04]  /*0ab0*/  IMAD.MOV.U32 R18, RZ, RZ, R17 ;  /* 0x000000ffff127224 */ /* 0x000fc800078e0011 */
[----:B------:R-:W-:-:S08]  /*0ac0*/  IMAD.WIDE.U32.X R14, R21, R23, R18, P1 ;  /* 0x00000017150e7225 */ /* 0x000fd000008e0412 */
.L_x_9:
[----:B------:R-:W0:Y:S01]  /*0ad0*/  LDC.64 R26, c[0x0][0x740] ;  /* 0x0001d000ff1a7b82 */ /* 0x000e220000000a00 */
[--C-:B------:R-:W-:Y:S01]  /*0ae0*/  SHF.R.U64 R28, R14, R8, R15.reuse ;  /* 0x000000080e1c7219 */ /* 0x100fe2000000120f */
[----:B------:R-:W-:Y:S01]  /*0af0*/  IMAD R30, R13, R20, R10 ;  /* 0x000000140d1e7224 */ /* 0x000fe200078e020a */
[----:B------:R-:W-:Y:S02]  /*0b00*/  SHF.R.U32.HI R7, RZ, R8, R15 ;  /* 0x00000008ff077219 */ /* 0x000fe4000001160f */
[----:B------:R-:W-:-:S03]  /*0b10*/  IADD3 R11, P1, RZ, -R28, RZ ;  /* 0x8000001cff0b7210 */ /* 0x000fc60007f3e0ff */
[----:B------:R-:W1:Y:S02]  /*0b20*/  LDC R12, c[0x0][0x718] ;  /* 0x0001c600ff0c7b82 */ /* 0x000e640000000800 */
[----:B------:R-:W-:Y:S02]  /*0b30*/  IMAD.X R7, RZ, RZ, ~R7, P1 ;  /* 0x000000ffff077224 */ /* 0x000fe400008e0e07 */
[----:B------:R-:W-:-:S04]  /*0b40*/  IMAD.WIDE.U32 R14, R11, R24, R2 ;  /* 0x000000180b0e7225 */ /* 0x000fc800078e0002 */
[----:B------:R-:W2:Y:S01]  /*0b50*/  LDC R18, c[0x0][0x708] ;  /* 0x0001c200ff127b82 */ /* 0x000ea20000000800 */
[----:B------:R-:W-:-:S04]  /*0b60*/  IMAD R8, R7, R24, RZ ;  /* 0x0000001807087224 */ /* 0x000fc800078e02ff */
[----:B------:R-:W-:-:S03]  /*0b70*/  IMAD R7, R11, R25, R8 ;  /* 0x000000190b077224 */ /* 0x000fc600078e0208 */
[----:B------:R-:W3:Y:S01]  /*0b80*/  LDC R19, c[0x0][0x758] ;  /* 0x0001d600ff137b82 */ /* 0x000ee20000000800 */
[----:B------:R-:W-:Y:S01]  /*0b90*/  IMAD.IADD R7, R15, 0x1, R7 ;  /* 0x000000010f077824 */ /* 0x000fe200078e0207 */
[----:B0-----:R-:W-:-:S04]  /*0ba0*/  ISETP.NE.U32.AND P1, PT, R26, RZ, PT ;  /* 0x000000ff1a00720c */ /* 0x001fc80003f25070 */
[----:B------:R-:W-:Y:S02]  /*0bb0*/  ISETP.NE.AND.EX P1, PT, R27, RZ, PT, P1 ;  /* 0x000000ff1b00720c */ /* 0x000fe40003f25310 */
[----:B------:R-:W0:Y:S01]  /*0bc0*/  LDC R22, c[0x0][0x700] ;  /* 0x0001c000ff167b82 */ /* 0x000e220000000800 */
[-CC-:B-1----:R-:W-:Y:S02]  /*0bd0*/  SHF.R.U64 R16, R14, R12.reuse, R7.reuse ;  /* 0x0000000c0e107219 */ /* 0x182fe40000001207 */
[----:B------:R-:W-:Y:S01]  /*0be0*/  SHF.R.U32.HI R7, RZ, R12, R7 ;  /* 0x0000000cff077219 */ /* 0x000fe20000011607 */
[----:B------:R-:W-:-:S04]  /*0bf0*/  IMAD.MOV.U32 R12, RZ, RZ, -0x1 ;  /* 0xffffffffff0c7424 */ /* 0x000fc800078e00ff */
[----:B------:R-:W1:Y:S01]  /*0c00*/  LDC R21, c[0x0][0x748] ;  /* 0x0001d200ff157b82 */ /* 0x000e620000000800 */
[-CC-:B--2---:R-:W-:Y:S02]  /*0c10*/  SHF.R.U64 R25, R16, R18.reuse, R7.reuse ;  /* 0x0000001210197219 */ /* 0x184fe40000001207 */
[----:B------:R-:W-:Y:S01]  /*0c20*/  SHF.R.U32.HI R8, RZ, R18, R7 ;  /* 0x00000012ff087219 */ /* 0x000fe20000011607 */
[----:B------:R-:W-:-:S04]  /*0c30*/  IMAD.MOV.U32 R18, RZ, RZ, 0x1 ;  /* 0x00000001ff127424 */ /* 0x000fc800078e00ff */
[----:B------:R-:W2:Y:S01]  /*0c40*/  LDC R23, c[0x0][0x738] ;  /* 0x0001ce00ff177b82 */ /* 0x000ea20000000800 */
[-CC-:B---3--:R-:W-:Y:S02]  /*0c50*/  SHF.R.U64 R20, R25, R19.reuse, R8.reuse ;  /* 0x0000001319147219 */ /* 0x188fe40000001208 */
[-C--:B------:R-:W-:Y:S02]  /*0c60*/  SHF.L.U32 R7, R12, R19.reuse, RZ ;  /* 0x000000130c077219 */ /* 0x080fe400000006ff */
[----:B------:R-:W-:Y:S01]  /*0c70*/  SHF.R.U32.HI R11, RZ, R19, R8 ;  /* 0x00000013ff0b7219 */ /* 0x000fe20000011608 */
[----:B------:R-:W-:Y:S01]  /*0c80*/  IMAD.MOV.U32 R10, RZ, RZ, R20 ;  /* 0x000000ffff0a7224 */ /* 0x000fe200078e0014 */
[----:B------:R-:W-:Y:S01]  /*0c90*/  LOP3.LUT R8, RZ, R7, RZ, 0x33, !PT ;  /* 0x00000007ff087212 */ /* 0x000fe200078e33ff */
[----:B------:R-:W3:Y:S01]  /*0ca0*/  LDC R24, c[0x0][0x710] ;  /* 0x0001c400ff187b82 */ /* 0x000ee20000000800 */
[----:B------:R-:W-:Y:S05]  /*0cb0*/  @!P1 BRA `(.L_x_10) ;  /* 0x0000000000289947 */ /* 0x000fea0003800000 */
[----:B------:R-:W4:Y:S02]  /*0cc0*/  LDC R7, c[0x0][0x74c] ;  /* 0x0001d300ff077b82 */ /* 0x000f240000000800 */
[----:B----4-:R-:W-:-:S05]  /*0cd0*/  IADD3 R7, P1, R20, R7, RZ ;  /* 0x0000000714077210 */ /* 0x010fca0007f3e0ff */
        /* <DEDUP_REMOVED lines=8> */
.L_x_10:
[----:B-1----:R-:W-:Y:S01]  /*0d60*/  SHF.R.U64 R10, R10, R21, R11 ;  /* 0x000000150a0a7219 */ /* 0x002fe2000000120b */
[----:B0-----:R-:W-:Y:S01]  /*0d70*/  VIADD R11, R22, 0xffffffff ;  /* 0xffffffff160b7836 */ /* 0x001fe20000000000 */
[----:B------:R-:W-:Y:S01]  /*0d80*/  SHF.L.U32 R7, R18, R19, RZ ;  /* 0x0000001312077219 */ /* 0x000fe200000006ff */
[----:B------:R-:W-:Y:S01]  /*0d90*/  IMAD.MOV.U32 R14, RZ, RZ, 0x1 ;  /* 0x00000001ff0e7424 */ /* 0x000fe200078e00ff */
[----:B------:R-:W-:Y:S01]  /*0da0*/  LOP3.LUT R8, R25, R8, RZ, 0xc0, !PT ;  /* 0x0000000819087212 */ /* 0x000fe200078ec0ff */
[----:B------:R-:W-:Y:S01]  /*0db0*/  IMAD.MOV R12, RZ, RZ, -R10 ;  /* 0x000000ffff0c7224 */ /* 0x000fe200078e0a0a */
[----:B------:R-:W-:Y:S02]  /*0dc0*/  SEL R9, R9, R30, !P3 ;  /* 0x0000001e09097207 */ /* 0x000fe40005800000 */
[----:B------:R-:W-:Y:S01]  /*0dd0*/  LOP3.LUT R11, R16, R11, RZ, 0xc0, !PT ;  /* 0x0000000b100b7212 */ /* 0x000fe200078ec0ff */
[----:B------:R-:W-:Y:S02]  /*0de0*/  IMAD R8, R7, R10, R8 ;  /* 0x0000000a07087224 */ /* 0x000fe400078e0208 */
[----:B--2---:R-:W-:-:S02]  /*0df0*/  IMAD R7, R12, R23, R20 ;  /* 0x000000170c077224 */ /* 0x004fc400078e0214 */
[----:B---3--:R-:W-:Y:S02]  /*0e00*/  IMAD R9, R8, R24, R9 ;  /* 0x0000001808097224 */ /* 0x008fe400078e0209 */
[----:B------:R-:W-:Y:S02]  /*0e10*/  IMAD R12, R7, R22, R11 ;  /* 0x00000016070c7224 */ /* 0x000fe400078e020b */
[----:B------:R-:W-:-:S03]  /*0e20*/  IMAD.MOV.U32 R7, RZ, RZ, R28 ;  /* 0x000000ffff077224 */ /* 0x000fc600078e001c */
[----:B------:R-:W-:Y:S02]  /*0e30*/  SEL R8, R12, R9, !P3 ;  /* 0x000000090c087207 */ /* 0x000fe40005800000 */
[----:B------:R-:W-:-:S07]  /*0e40*/  SEL R12, R9, R12, !P3 ;  /* 0x0000000c090c7207 */ /* 0x000fce0005800000 */
.L_x_8:
[----:B------:R-:W-:-:S08]  /*0e50*/  NOP ;  /* 0x0000000000007918 */ /* 0x000fd00000000000 */
[----:B------:R-:W0:Y:S02]  /*0e60*/  USETMAXREG.TRY_ALLOC.CTAPOOL UP0, 0xe8 ;  /* 0x000000e8000079c8 */ /* 0x000e240008000600 */
[----:B0-----:R-:W-:-:S13]  /*0e70*/  PLOP3.LUT P1, PT, PT, PT, UP0, 0x80, 0x0 ;  /* 0x000000000000781c */ /* 0x001fda0003f2f008 */
[----:B------:R-:W-:Y:S05]  /*0e80*/  @!P1 BRA `(.L_x_8) ;  /* 0xfffffffc00f09947 */ /* 0x000fea000383ffff */
[----:B------:R-:W-:Y:S01]  /*0e90*/  ULDC.64 UR4, c[0x0][0x698] ;  /* 0x0001a60000047ab9 */ /* 0x000fe20000000a00 */
[----:B------:R-:W-:Y:S01]  /*0ea0*/  ULDC.64 UR14, c[0x0][0x208] ;  /* 0x00008200000e7ab9 */ /* 0x000fe20000000a00 */
[----:B------:R-:W-:-:S04]  /*0eb0*/  ISETP.NE.U32.AND P1, PT, RZ, UR4, PT ;  /* 0x00000004ff007c0c */ /* 0x000fc8000bf25070 */
[----:B------:R-:W-:-:S13]  /*0ec0*/  ISETP.NE.AND.EX P1, PT, RZ, UR5, PT, P1 ;  /* 0x00000005ff007c0c */ /* 0x000fda000bf25310 */
[----:B------:R-:W-:Y:S05]  /*0ed0*/  @!P1 BRA `(.L_x_11) ;  /* 0x00000000001c9947 */ /* 0x000fea0003800000 */
[----:B------:R-:W0:Y:S02]  /*0ee0*/  LDC.64 R10, c[0x0][0x698] ;  /* 0x0001a600ff0a7b82 */ /* 0x000e240000000a00 */
[----:B0-----:R-:W2:Y:S02]  /*0ef0*/  LDG.E.64 R10, desc[UR14][R10.64] ;  /* 0x0000000e0a0a7981 */ /* 0x001ea4000c1e1b00 */
[----:B--2---:R-:W-:-:S04]  /*0f00*/  ISETP.NE.U32.AND P1, PT, R10, RZ, PT ;  /* 0x000000ff0a00720c */ /* 0x004fc80003f25070 */
[----:B------:R-:W-:-:S13]  /*0f10*/  ISETP.NE.AND.EX P1, PT, R11, RZ, PT, P1 ;  /* 0x000000ff0b00720c */ /* 0x000fda0003f25310 */
[----:B------:R-:W-:Y:S05]  /*0f20*/  @!P1 BRA `(.L_x_11) ;  /* 0x0000000000089947 */ /* 0x000fea0003800000 */
[----:B------:R0:W5:Y:S01]  /*0f30*/  LD.E R9, desc[UR14][R10.64] ;  /* 0x0000000e0a097980 */ /* 0x000162000c101900 */
[----:B------:R-:W-:Y:S05]  /*0f40*/  BRA `(.L_x_12) ;  /* 0x0000000000207947 */ /* 0x000fea0003800000 */
.L_x_11:
[----:B------:R-:W-:Y:S02]  /*0f50*/  ULDC.64 UR4, c[0x0][0x688] ;  /* 0x0001a20000047ab9 */ /* 0x000fe40000000a00 */
[----:B------:R-:W-:-:S04]  /*0f60*/  ISETP.NE.U32.AND P1, PT, RZ, UR4, PT ;  /* 0x00000004ff007c0c */ /* 0x000fc8000bf25070 */
[----:B------:R-:W-:-:S13]  /*0f70*/  ISETP.NE.AND.EX P1, PT, RZ, UR5, PT, P1 ;  /* 0x00000005ff007c0c */ /* 0x000fda000bf25310 */
[----:B------:R-:W-:Y:S05]  /*0f80*/  @!P1 BRA `(.L_x_13) ;  /* 0x00000000000c9947 */ /* 0x000fea0003800000 */
[----:B------:R-:W0:Y:S02]  /*0f90*/  LDC.64 R10, c[0x0][0x688] ;  /* 0x0001a200ff0a7b82 */ /* 0x000e240000000a00 */
[----:B0-----:R1:W5:Y:S01]  /*0fa0*/  LDG.E R9, desc[UR14][R10.64] ;  /* 0x0000000e0a097981 */ /* 0x001362000c1e1900 */
[----:B------:R-:W-:Y:S05]  /*0fb0*/  BRA `(.L_x_12) ;  /* 0x0000000000047947 */ /* 0x000fea0003800000 */
.L_x_13:
[----:B------:R-:W2:Y:S02]  /*0fc0*/  LDC R9, c[0x0][0x680] ;  /* 0x0001a000ff097b82 */ /* 0x000ea40000000800 */
.L_x_12:
[----:B------:R-:W-:Y:S02]  /*0fd0*/  ULDC.64 UR4, c[0x0][0x6a0] ;  /* 0x0001a80000047ab9 */ /* 0x000fe40000000a00 */
[----:B------:R-:W-:-:S04]  /*0fe0*/  ISETP.NE.U32.AND P1, PT, RZ, UR4, PT ;  /* 0x00000004ff007c0c */ /* 0x000fc8000bf25070 */
[----:B------:R-:W-:-:S13]  /*0ff0*/  ISETP.NE.AND.EX P1, PT, RZ, UR5, PT, P1 ;  /* 0x00000005ff007c0c */ /* 0x000fda000bf25310 */
[----:B------:R-:W-:Y:S05]  /*1000*/  @!P1 BRA `(.L_x_14) ;  /* 0x00000000001c9947 */ /* 0x000fea0003800000 */
[----:B01----:R-:W0:Y:S02]  /*1010*/  LDC.64 R10, c[0x0][0x6a0] ;  /* 0x0001a800ff0a7b82 */ /* 0x003e240000000a00 */
[----:B0-----:R-:W3:Y:S02]  /*1020*/  LDG.E.64 R10, desc[UR14][R10.64] ;  /* 0x0000000e0a0a7981 */ /* 0x001ee4000c1e1b00 */
[----:B---3--:R-:W-:-:S04]  /*1030*/  ISETP.NE.U32.AND P1, PT, R10, RZ, PT ;  /* 0x000000ff0a00720c */ /* 0x008fc80003f25070 */
[----:B------:R-:W-:-:S13]  /*1040*/  ISETP.NE.AND.EX P1, PT, R11, RZ, PT, P1 ;  /* 0x000000ff0b00720c */ /* 0x000fda0003f25310 */
[----:B------:R-:W-:Y:S05]  /*1050*/  @!P1 BRA `(.L_x_14) ;  /* 0x0000000000089947 */ /* 0x000fea0003800000 */
[----:B------:R0:W5:Y:S01]  /*1060*/  LD.E R11, desc[UR14][R10.64] ;  /* 0x0000000e0a0b7980 */ /* 0x000162000c101900 */
[----:B------:R-:W-:Y:S05]  /*1070*/  BRA `(.L_x_15) ;  /* 0x0000000000207947 */ /* 0x000fea0003800000 */
.L_x_14:
[----:B------:R-:W-:Y:S02]  /*1080*/  ULDC.64 UR4, c[0x0][0x690] ;  /* 0x0001a40000047ab9 */ /* 0x000fe40000000a00 */
[----:B------:R-:W-:-:S04]  /*1090*/  ISETP.NE.U32.AND P1, PT, RZ, UR4, PT ;  /* 0x00000004ff007c0c */ /* 0x000fc8000bf25070 */
[----:B------:R-:W-:-:S13]  /*10a0*/  ISETP.NE.AND.EX P1, PT, RZ, UR5, PT, P1 ;  /* 0x00000005ff007c0c */ /* 0x000fda000bf25310 */
[----:B------:R-:W-:Y:S05]  /*10b0*/  @!P1 BRA `(.L_x_16) ;  /* 0x00000000000c9947 */ /* 0x000fea0003800000 */
[----:B01----:R-:W0:Y:S02]  /*10c0*/  LDC.64 R10, c[0x0][0x690] ;  /* 0x0001a400ff0a7b82 */ /* 0x003e240000000a00 */
[----:B0-----:R1:W5:Y:S01]  /*10d0*/  LDG.E R11, desc[UR14][R10.64] ;  /* 0x0000000e0a0b7981 */ /* 0x001362000c1e1900 */
[----:B------:R-:W-:Y:S05]  /*10e0*/  BRA `(.L_x_15) ;  /* 0x0000000000047947 */ /* 0x000fea0003800000 */
.L_x_16:
[----:B01----:R-:W3:Y:S02]  /*10f0*/  LDC R11, c[0x0][0x684] ;  /* 0x0001a100ff0b7b82 */ /* 0x003ee40000000800 */
.L_x_15:
[----:B------:R-:W-:-:S13]  /*1100*/  LOP3.LUT P1, RZ, R14, 0xff, RZ, 0xc0, !PT ;  /* 0x000000ff0eff7812 */ /* 0x000fda000782c0ff */
[----:B------:R-:W-:Y:S05]  /*1110*/  @!P1 EXIT ;  /* 0x000000000000994d */ /* 0x000fea0003800000 */
[----:B------:R-:W-:Y:S01]  /*1120*/  ULDC UR4, c[0x0][0x28c] ;  /* 0x0000a30000047ab9 */ /* 0x000fe20000000800 */
[----:B------:R-:W-:Y:S01]  /*1130*/  LOP3.LUT R158, R4, 0x1, RZ, 0xfc, !PT ;  /* 0x00000001049e7812 */ /* 0x000fe200078efcff */
[----:B------:R-:W-:-:S04]  /*1140*/  UIADD3 UR4, UR4, 0x3f, URZ ;  /* 0x0000003f04047890 */ /* 0x000fc8000fffe03f */
[----:B------:R-:W-:-:S04]  /*1150*/  USHF.R.S32.HI UR5, URZ, 0x1f, UR4 ;  /* 0x0000001f3f057899 */ /* 0x000fc80008011404 */
[----:B------:R-:W-:-:S03]  /*1160*/  ULEA.HI UR5, UR5, UR4, URZ, 0x6 ;  /* 0x0000000405057291 */ /* 0x000fc6000f8f303f */
[----:B------:R-:W-:Y:S01]  /*1170*/  UMOV UR4, URZ ;  /* 0x0000003f00047c82 */ /* 0x000fe20008000000 */
[----:B------:R-:W-:-:S03]  /*1180*/  USHF.R.S32.HI UR6, URZ, 0x6, UR5 ;  /* 0x000000063f067899 */ /* 0x000fc60008011405 */
[----:B------:R-:W-:-:S09]  /*1190*/  UMOV UR5, URZ ;  /* 0x0000003f00057c82 */ /* 0x000fd20008000000 */
.L_x_281:
[----:B01----:R-:W-:Y:S02]  /*11a0*/  LOP3.LUT R10, R0, 0x80, RZ, 0xc0, !PT ;  /* 0x00000080000a7812 */ /* 0x003fe400078ec0ff */
[----:B----4-:R-:W-:Y:S02]  /*11b0*/  CS2R R150, SRZ ;  /* 0x0000000000967805 */ /* 0x010fe4000001ff00 */
[----:B------:R-:W-:Y:S02]  /*11c0*/  CS2R R24, SRZ ;  /* 0x0000000000187805 */ /* 0x000fe4000001ff00 */
[----:B------:R-:W-:Y:S02]  /*11d0*/  CS2R R26, SRZ ;  /* 0x00000000001a7805 */ /* 0x000fe4000001ff00 */
[----:B---3--:R-:W-:Y:S02]  /*11e0*/  SHF.R.U32.HI R13, RZ, 0x7, R10 ;  /* 0x00000007ff0d7819 */ /* 0x008fe4000001160a */
[----:B------:R-:W-:-:S02]  /*11f0*/  CS2R R28, SRZ ;  /* 0x00000000001c7805 */ /* 0x000fc4000001ff00 */
[----:B------:R-:W-:Y:S02]  /*1200*/  VIMNMX R10, RZ, UR6, PT ;  /* 0x00000006ff0a7c48 */ /* 0x000fe4000bfe0100 */
[----:B------:R-:W-:Y:S02]  /*1210*/  CS2R R30, SRZ ;  /* 0x00000000001e7805 */ /* 0x000fe4000001ff00 */
[----:B--2---:R-:W-:Y:S02]  /*1220*/  CS2R R32, SRZ ;  /* 0x0000000000207805 */ /* 0x004fe4000001ff00 */
[----:B------:R-:W-:Y:S01]  /*1230*/  CS2R R34, SRZ ;  /* 0x0000000000227805 */ /* 0x000fe2000001ff00 */
[----:B------:R-:W0:Y:S01]  /*1240*/  SHFL.IDX PT, R13, R13, RZ, 0x1f ;  /* 0x00001fff0d0d7589 */ /* 0x000e2200000e0000 */
[----:B------:R-:W-:Y:S02]  /*1250*/  IADD3 R10, -R10, UR6, RZ ;  /* 0x000000060a0a7c10 */ /* 0x000fe4000fffe1ff */
[----:B------:R-:W-:-:S02]  /*1260*/  CS2R R36, SRZ ;  /* 0x0000000000247805 */ /* 0x000fc4000001ff00 */
[----:B------:R-:W-:Y:S02]  /*1270*/  CS2R R38, SRZ ;  /* 0x0000000000267805 */ /* 0x000fe4000001ff00 */
[----:B------:R-:W-:Y:S02]  /*1280*/  CS2R R40, SRZ ;  /* 0x0000000000287805 */ /* 0x000fe4000001ff00 */
[----:B------:R-:W-:Y:S02]  /*1290*/  ISETP.GE.AND P1, PT, R10, 0x1, PT ;  /* 0x000000010a00780c */ /* 0x000fe40003f26270 */
[----:B------:R-:W-:Y:S02]  /*12a0*/  CS2R R42, SRZ ;  /* 0x00000000002a7805 */ /* 0x000fe4000001ff00 */
[----:B------:R-:W-:Y:S02]  /*12b0*/  CS2R R44, SRZ ;  /* 0x00000000002c7805 */ /* 0x000fe4000001ff00 */
[----:B------:R-:W-:-:S02]  /*12c0*/  CS2R R46, SRZ ;  /* 0x00000000002e7805 */ /* 0x000fc4000001ff00 */
[----:B------:R-:W-:Y:S02]  /*12d0*/  CS2R R48, SRZ ;  /* 0x0000000000307805 */ /* 0x000fe4000001ff00 */
[----:B------:R-:W-:Y:S02]  /*12e0*/  CS2R R50, SRZ ;  /* 0x0000000000327805 */ /* 0x000fe4000001ff00 */
[----:B------:R-:W-:Y:S02]  /*12f0*/  CS2R R52, SRZ ;  /* 0x0000000000347805 */ /* 0x000fe4000001ff00 */
        /* <DEDUP_REMOVED lines=12> */
[----:B0-----:R-:W-:Y:S02]  /*13c0*/  R2UR UR7, R13 ;  /* 0x000000000d0772ca */ /* 0x001fe400000e0000 */
        /* <DEDUP_REMOVED lines=35> */
[----:B------:R-:W-:Y:S01]  /*1600*/  CS2R R148, SRZ ;  /* 0x0000000000947805 */ /* 0x000fe2000001ff00 */
[----:B-----5:R-:W-:Y:S06]  /*1610*/  @!P1 BRA `(.L_x_17) ;  /* 0x0000000400349947 */ /* 0x020fec0003800000 */
[----:B------:R-:W0:Y:S01]  /*1620*/  S2UR UR10, SR_CgaCtaId ;  /* 0x00000000000a79c3 */ /* 0x000e220000008800 */
[----:B------:R-:W-:Y:S01]  /*1630*/  ULEA.HI UR8, UR7, UR7, URZ, 0x1 ;  /* 0x0000000707087291 */ /* 0x000fe2000f8f083f */
[----:B------:R-:W-:Y:S01]  /*1640*/  IMAD.U32 R18, RZ, RZ, UR4 ;  /* 0x00000004ff127e24 */ /* 0x000fe2000f8e00ff */
[----:B------:R-:W-:Y:S01]  /*1650*/  UMOV UR9, 0x400 ;  /* 0x0000040000097882 */ /* 0x000fe20000000000 */
[----:B------:R-:W-:Y:S01]  /*1660*/  IMAD.U32 R13, RZ, RZ, UR5 ;  /* 0x00000005ff0d7e24 */ /* 0x000fe2000f8e00ff */
[----:B------:R-:W-:Y:S02]  /*1670*/  ULOP3.LUT UR8, UR8, 0xffffe, URZ, 0xc0, !UPT ;  /* 0x000ffffe08087892 */ /* 0x000fe4000f8ec03f */
[----:B------:R-:W-:Y:S02]  /*1680*/  UPLOP3.LUT UP0, UPT, UPT, UPT, UPT, 0x40, 0x0 ;  /* 0x000000000000789c */ /* 0x000fe40003f0e870 */
[----:B------:R-:W-:Y:S01]  /*1690*/  UIADD3 UR8, UR7, -UR8, URZ ;  /* 0x8000000807087290 */ /* 0x000fe2000fffe03f */
[----:B------:R-:W-:Y:S01]  /*16a0*/  UMOV UR12, UR5 ;  /* 0x00000005000c7c82 */ /* 0x000fe20008000000 */
[----:B0-----:R-:W-:-:S04]  /*16b0*/  ULEA UR9, UR10, UR9, 0x18 ;  /* 0x000000090a097291 */ /* 0x001fc8000f8ec03f */
[----:B------:R-:W-:-:S04]  /*16c0*/  ULEA UR8, UR8, UR9, 0xc ;  /* 0x0000000908087291 */ /* 0x000fc8000f8e603f */
[----:B------:R-:W-:-:S04]  /*16d0*/  UIADD3 UR8, UR8, 0x100, URZ ;  /* 0x0000010008087890 */ /* 0x000fc8000fffe03f */
[----:B------:R-:W-:-:S04]  /*16e0*/  USHF.R.U32.HI UR8, URZ, 0x4, UR8 ;  /* 0x000000043f087899 */ /* 0x000fc80008011608 */
[----:B------:R-:W-:-:S12]  /*16f0*/  ULOP3.LUT UR7, UR8, 0x3fff, URZ, 0xc0, !UPT ;  /* 0x00003fff08077892 */ /* 0x000fd8000f8ec03f */
.L_x_24:
[----:B------:R-:W-:-:S13]  /*1700*/  ISETP.NE.AND P2, PT, R158, 0x3, PT ;  /* 0x000000039e00780c */ /* 0x000fda0003f45270 */
[----:B01--4-:R-:W-:Y:S05]  /*1710*/  @!P2 BRA `(.L_x_18) ;  /* 0x000000000004a947 */ /* 0x013fea0003800000 */
[----:B------:R-:W-:Y:S01]  /*1720*/  BPT.TRAP 0x1 ;  /* 0x000000040000795c */ /* 0x000fe20000300000 */
.L_x_18:
[----:B------:R-:W0:Y:S01]  /*1730*/  S2UR UR9, SR_CgaCtaId ;  /* 0x00000000000979c3 */ /* 0x000e220000008800 */
[----:B------:R-:W-:Y:S01]  /*1740*/  UMOV UR8, 0x400 ;  /* 0x0000040000087882 */ /* 0x000fe20000000000 */
[----:B------:R-:W-:Y:S01]  /*1750*/  SHF.L.U32 R16, R18, 0x1f, RZ ;  /* 0x0000001f12107819 */ /* 0x000fe200000006ff */
[----:B0-----:R-:W-:-:S04]  /*1760*/  ULEA UR13, UR9, UR8, 0x18 ;  /* 0x00000008090d7291 */ /* 0x001fc8000f8ec03f */
[----:B------:R-:W-:-:S09]  /*1770*/  ULEA UR8, UR12, UR13, 0x3 ;  /* 0x0000000d0c087291 */ /* 0x000fd2000f8e183f */
[----:B------:R0:W1:Y:S01]  /*1780*/  SYNCS.PHASECHK.TRANS64.TRYWAIT P1, [UR8], R16 ;  /* 0x00000010ff0075a7 */ /* 0x0000620008020148 */
[----:B------:R-:W-:Y:S05]  /*1790*/  @!P2 BRA `(.L_x_19) ;  /* 0x000000000004a947 */ /* 0x000fea0003800000 */
[----:B------:R-:W-:Y:S01]  /*17a0*/  BPT.TRAP 0x1 ;  /* 0x000000040000795c */ /* 0x000fe20000300000 */
.L_x_19:
[C---:B------:R-:W-:Y:S02]  /*17b0*/  IMAD.SHL.U32 R14, R0.reuse, 0x20, RZ ;  /* 0x00000020000e7824 */ /* 0x040fe400078e00ff */
[C---:B------:R-:W-:Y:S02]  /*17c0*/  IMAD.SHL.U32 R15, R0.reuse, 0x200, RZ ;  /* 0x00000200000f7824 */ /* 0x040fe400078e00ff */
[----:B------:R-:W-:Y:S01]  /*17d0*/  IMAD.SHL.U32 R17, R0, 0x10, RZ ;  /* 0x0000001000117824 */ /* 0x000fe200078e00ff */
[----:B------:R-:W-:-:S04]  /*17e0*/  LOP3.LUT R14, R14, 0x1c00, RZ, 0xc0, !PT ;  /* 0x00001c000e0e7812 */ /* 0x000fc800078ec0ff */
[----:B------:R-:W-:Y:S01]  /*17f0*/  LOP3.LUT R14, R14, 0x200, R15, 0xf8, !PT ;  /* 0x000002000e0e7812 */ /* 0x000fe200078ef80f */
[----:B------:R-:W-:-:S03]  /*1800*/  IMAD.U32 R15, RZ, RZ, UR12 ;  /* 0x0000000cff0f7e24 */ /* 0x000fc6000f8e00ff */
[----:B------:R-:W-:-:S04]  /*1810*/  LOP3.LUT R14, R14, 0x1c0, R17, 0xf8, !PT ;  /* 0x000001c00e0e7812 */ /* 0x000fc800078ef811 */
[----:B------:R-:W-:-:S05]  /*1820*/  SHF.R.U32.HI R14, RZ, 0x3, R14 ;  /* 0x00000003ff0e7819 */ /* 0x000fca000001160e */
[----:B------:R-:W-:Y:S01]  /*1830*/  IMAD R14, R15, 0x400, R14 ;  /* 0x000004000f0e7824 */ /* 0x000fe200078e020e */
[----:B-1----:R-:W-:Y:S06]  /*1840*/  @P1 BRA `(.L_x_20) ;  /* 0x0000000000081947 */ /* 0x002fec0003800000 */
[----:B------:R-:W1:Y:S02]  /*1850*/  SYNCS.PHASECHK.TRANS64.TRYWAIT P1, [UR8], R16 ;  /* 0x00000010ff0075a7 */ /* 0x000e640008020148 */
[----:B-1----:R-:W-:Y:S05]  /*1860*/  @!P1 BRA `(.L_x_21) ;  /* 0x000000b400409947 */ /* 0x002fea0003800000 */
.L_x_20:
[----:B------:R-:W4:Y:S01]  /*1870*/  LDS.64 R152, [R14+UR13+0x32100] ;  /* 0x0321000d0e987984 */ /* 0x000f220008000a00 */
[----:B------:R-:W-:Y:S02]  /*1880*/  UIADD3 UR8, UR13, 0xa100, URZ ;  /* 0x0000a1000d087890 */ /* 0x000fe4000fffe03f */
[----:B------:R-:W-:Y:S02]  /*1890*/  ULOP3.LUT UR9, UR7, 0x10000, URZ, 0xfc, !UPT ;  /* 0x0001000007097892 */ /* 0x000fe4000f8efc3f */
[----:B------:R-:W-:Y:S01]  /*18a0*/  USHF.R.U32.HI UR8, URZ, 0x4, UR8 ;  /* 0x000000043f087899 */ /* 0x000fe20008011608 */
[----:B------:R-:W-:-:S03]  /*18b0*/  UMOV UR11, 0x40000040 ;  /* 0x40000040000b7882 */ /* 0x000fc60000000000 */
[----:B------:R-:W-:-:S04]  /*18c0*/  ULOP3.LUT UR8, UR8, 0x3fff, URZ, 0xc0, !UPT ;  /* 0x00003fff08087892 */ /* 0x000fc8000f8ec03f */
[----:B------:R-:W-:Y:S02]  /*18d0*/  ULOP3.LUT UR10, UR8, 0x10000, URZ, 0xfc, !UPT ;  /* 0x00010000080a7892 */ /* 0x000fe4000f8efc3f */
[----:B------:R-:W-:Y:S02]  /*18e0*/  ULEA UR8, UR12, UR9, 0x9 ;  /* 0x000000090c087291 */ /* 0x000fe4000f8e483f */
[----:B------:R-:W-:Y:S01]  /*18f0*/  ULEA UR10, UR12, UR10, 0xb ;  /* 0x0000000a0c0a7291 */ /* 0x000fe2000f8e583f */
[----:B------:R-:W-:Y:S01]  /*1900*/  UMOV UR9, 0x80000020 ;  /* 0x8000002000097882 */ /* 0x000fe20000000000 */
[----:B----4-:R-:W-:-:S07]  /*1910*/  WARPGROUP.ARRIVE ;  /* 0x00000000000079c5 */ /* 0x010fce0000000000 */
[----:B------:R-:W-:Y:S01]  /*1920*/  HGMMA.SP.64x256x32.F32.BF16 R24, gdesc[UR8], R24, UP0, R152, 0x0 ;  /* 0x0be09800081879f0 */ /* 0x000fe2000bf01a18 */
[----:B------:R-:W-:Y:S02]  /*1930*/  UIADD3 UR8, UR8, 0x2, URZ ;  /* 0x0000000208087890 */ /* 0x000fe4000fffe03f */
[----:B------:R-:W-:Y:S01]  /*1940*/  UIADD3 UR10, UR10, 0x4, URZ ;  /* 0x000000040a0a7890 */ /* 0x000fe2000fffe03f */
[----:B------:R-:W-:Y:S01]  /*1950*/  UMOV UR9, 0x80000020 ;  /* 0x8000002000097882 */ /* 0x000fe20000000000 */
[----:B------:R-:W-:-:S15]  /*1960*/  UMOV UR11, 0x40000040 ;  /* 0x40000040000b7882 */ /* 0x000fde0000000000 */
[----:B------:R-:W-:-:S12]  /*1970*/  NOP ;  /* 0x0000000000007918 */ /* 0x000fd80000000000 */
[----:B------:R-:W-:Y:S03]  /*1980*/  HGMMA.SP.64x256x32.F32.BF16 R24, gdesc[UR8], R24, R153, 0x0, gsb0 ;  /* 0x0be09900081879f0 */ /* 0x000fe60008001a18 */
[----:B------:R-:W-:Y:S02]  /*1990*/  WARPGROUP.DEPBAR.LE gsb0, 0x0 ;  /* 0x00008000000079c5 */ /* 0x000fe40000010000 */
[----:B------:R-:W-:Y:S05]  /*19a0*/  @!P2 BRA `(.L_x_22) ;  /* 0x000000000004a947 */ /* 0x000fea0003800000 */
[----:B------:R-:W-:Y:S01]  /*19b0*/  BPT.TRAP 0x1 ;  /* 0x000000040000795c */ /* 0x000fe20000300000 */
.L_x_22:
[----:B------:R-:W-:Y:S02]  /*19c0*/  @P0 LEA R14, R13, UR13, 0x3 ;  /* 0x0000000d0d0e0c11 */ /* 0x000fe4000f8e18ff */
[----:B------:R-:W-:-:S03]  /*19d0*/  ISETP.GT.U32.AND P1, PT, R4, 0x1, PT ;  /* 0x000000010400780c */ /* 0x000fc60003f24070 */
[----:B------:R-:W-:-:S05]  /*19e0*/  @P0 VIADD R14, R14, 0x28 ;  /* 0x000000280e0e0836 */ /* 0x000fca0000000000 */
[----:B------:R-:W-:-:S04]  /*19f0*/  @P0 PRMT R14, R5, 0x654, R14 ;  /* 0x00000654050e0816 */ /* 0x000fc8000000000e */
[----:B------:R4:W-:Y:S01]  /*1a00*/  @P0 SYNCS.ARRIVE.TRANS64.RED.A1T0 RZ, [R14+URZ], RZ ;  /* 0x000000ff0eff09a7 */ /* 0x0009e2000810043f */
[----:B------:R-:W-:Y:S05]  /*1a10*/  @P1 BRA `(.L_x_23) ;  /* 0x0000000000041947 */ /* 0x000fea0003800000 */
[----:B------:R-:W-:Y:S01]  /*1a20*/  BPT.TRAP 0x1 ;  /* 0x000000040000795c */ /* 0x000fe20000300000 */
.L_x_23:
[----:B------:R-:W-:Y:S01]  /*1a30*/  UIADD3 UR12, UR12, 0x1, URZ ;  /* 0x000000010c0c7890 */ /* 0x000fe2000fffe03f */
[C---:B------:R-:W-:Y:S01]  /*1a40*/  ISETP.GT.AND P2, PT, R10.reuse, 0x1, PT ;  /* 0x000000010a00780c */ /* 0x040fe20003f44270 */
[----:B------:R-:W-:Y:S02]  /*1a50*/  VIADD R13, R13, 0x1 ;  /* 0x000000010d0d7836 */ /* 0x000fe40000000000 */
[----:B------:R-:W-:Y:S01]  /*1a60*/  UISETP.NE.AND UP0, UPT, UR12, 0x5, UPT ;  /* 0x000000050c00788c */ /* 0x000fe2000bf05270 */
[----:B------:R-:W-:Y:S02]  /*1a70*/  VIADD R10, R10, 0xffffffff ;  /* 0xffffffff0a0a7836 */ /* 0x000fe40000000000 */
[C---:B------:R-:W-:Y:S01]  /*1a80*/  ISETP.NE.AND P1, PT, R13.reuse, 0x5, PT ;  /* 0x000000050d00780c */ /* 0x040fe20003f25270 */
[----:B------:R-:W-:Y:S02]  /*1a90*/  USEL UR8, URZ, 0x1, UP0 ;  /* 0x000000013f087887 */ /* 0x000fe40008000000 */
[----:B------:R-:W-:Y:S01]  /*1aa0*/  USEL UR12, UR12, URZ, UP0 ;  /* 0x0000003f0c0c7287 */ /* 0x000fe20008000000 */
[----:B------:R-:W-:Y:S01]  /*1ab0*/  SEL R13, R13, RZ, P1 ;  /* 0x000000ff0d0d7207 */ /* 0x000fe20000800000 */
[----:B------:R-:W-:-:S02]  /*1ac0*/  UPLOP3.LUT UP0, UPT, UPT, UPT, UPT, 0x80, 0x0 ;  /* 0x000000000000789c */ /* 0x000fc40003f0f070 */
[----:B------:R-:W-:Y:S01]  /*1ad0*/  LOP3.LUT R18, R18, UR8, RZ, 0x3c, !PT ;  /* 0x0000000812127c12 */ /* 0x000fe2000f8e3cff */
[----:B------:R-:W-:Y:S08]  /*1ae0*/  @P2 BRA `(.L_x_24) ;  /* 0xfffffffc00042947 */ /* 0x000ff0000383ffff */
.L_x_17:
[----:B------:R-:W2:Y:S01]  /*1af0*/  LDC R18, c[0x0][0x288] ;  /* 0x0000a200ff127b82 */ /* 0x000ea20000000800 */
[----:B------:R-:W-:Y:S01]  /*1b00*/  LOP3.LUT R10, R0, 0x60, RZ, 0xc0, !PT ;  /* 0x00000060000a7812 */ /* 0x000fe200078ec0ff */
[----:B------:R-:W-:Y:S01]  /*1b10*/  IMAD.SHL.U32 R19, R8, 0x100, RZ ;  /* 0x0000010008137824 */ /* 0x000fe200078e00ff */
[----:B------:R-:W-:Y:S01]  /*1b20*/  SHF.R.U32.HI R13, RZ, 0x2, R0 ;  /* 0x00000002ff0d7819 */ /* 0x000fe20000011600 */
[----:B------:R-:W-:Y:S01]  /*1b30*/  UIADD3 UR5, UR6, UR5, URZ ;  /* 0x0000000506057290 */ /* 0x000fe2000fffe03f */
[----:B------:R-:W-:Y:S01]  /*1b40*/  SHF.R.U32.HI R10, RZ, 0x5, R10 ;  /* 0x00000005ff0a7819 */ /* 0x000fe2000001160a */
[----:B------:R-:W-:Y:S01]  /*1b50*/  ULDC UR12, c[0x0][0x284] ;  /* 0x0000a100000c7ab9 */ /* 0x000fe20000000800 */
[----:B------:R-:W-:Y:S01]  /*1b60*/  LOP3.LUT R13, R13, 0x7, RZ, 0xc0, !PT ;  /* 0x000000070d0d7812 */ /* 0x000fe200078ec0ff */
[----:B------:R-:W-:Y:S01]  /*1b70*/  UISETP.GT.U32.AND UP0, UPT, UR5, 0x4, UPT ;  /* 0x000000040500788c */ /* 0x000fe2000bf04070 */
[----:B-1----:R-:W-:Y:S01]  /*1b80*/  SHF.R.U32.HI R15, RZ, 0x1, R0 ;  /* 0x00000001ff0f7819 */ /* 0x002fe20000011600 */
[----:B----4-:R-:W-:Y:S01]  /*1b90*/  IMAD.SHL.U32 R14, R10, 0x10, RZ ;  /* 0x000000100a0e7824 */ /* 0x010fe200078e00ff */
[----:B------:R-:W-:Y:S01]  /*1ba0*/  SHF.R.S32.HI R20, RZ, 0x1f, R7 ;  /* 0x0000001fff147819 */ /* 0x000fe20000011407 */
[----:B------:R-:W-:Y:S01]  /*1bb0*/  UISETP.LT.U32.AND UP0, UPT, UR6, 0x5, UP0 ;  /* 0x000000050600788c */ /* 0x000fe20008701070 */
[----:B------:R-:W-:-:S02]  /*1bc0*/  WARPGROUP.DEPBAR.LE gsb0, 0x0 ;  /* 0x00008000000079c5 */ /* 0x000fc40000010000 */
[--C-:B------:R-:W-:Y:S01]  /*1bd0*/  LOP3.LUT R14, R14, 0xfffffff0, R13.reuse, 0xe2, !PT ;  /* 0xfffffff00e0e7812 */ /* 0x100fe200078ee20d */
[----:B------:R-:W-:Y:S01]  /*1be0*/  IMAD R13, R10, -0x10, -R13 ;  /* 0xfffffff00a0d7824 */ /* 0x000fe200078e0a0d */
[----:B------:R-:W-:Y:S01]  /*1bf0*/  LOP3.LUT R10, R6, 0x1, RZ, 0xc0, !PT ;  /* 0x00000001060a7812 */ /* 0x000fe200078ec0ff */
[----:B------:R-:W-:Y:S01]  /*1c00*/  UISETP.GE.U32.AND UP1, UPT, UR6, 0x5, UPT ;  /* 0x000000050600788c */ /* 0x000fe2000bf26070 */
[----:B------:R-:W-:Y:S01]  /*1c10*/  LOP3.LUT R14, R14, 0x40, R15, 0xf8, !PT ;  /* 0x000000400e0e7812 */ /* 0x000fe200078ef80f */
[----:B------:R-:W-:Y:S01]  /*1c20*/  IMAD.SHL.U32 R15, R12, 0x80, RZ ;  /* 0x000000800c0f7824 */ /* 0x000fe200078e00ff */
[----:B------:R-:W-:Y:S01]  /*1c30*/  ULDC.64 UR10, c[0x0][0x6d0] ;  /* 0x0001b400000a7ab9 */ /* 0x000fe20000000a00 */
[----:B------:R-:W-:Y:S01]  /*1c40*/  UIMAD.WIDE.U32 UR8, UR5, -0x33333333, URZ ;  /* 0xcccccccd050878a5 */ /* 0x000fe2000f8e003f */
[----:B0-----:R-:W-:Y:S01]  /*1c50*/  IMAD R16, R10, -0x40, R13 ;  /* 0xffffffc00a107824 */ /* 0x001fe200078e020d */
[----:B--2---:R-:W-:Y:S01]  /*1c60*/  ISETP.GE.AND P1, PT, R19, R18, PT ;  /* 0x000000121300720c */ /* 0x004fe20003f26270 */
[----:B------:R-:W-:Y:S01]  /*1c70*/  USEL UR7, URZ, 0x1, !UP0 ;  /* 0x000000013f077887 */ /* 0x000fe2000c000000 */
[----:B------:R-:W-:Y:S01]  /*1c80*/  LOP3.LUT R152, R14, R15, RZ, 0xfc, !PT ;  /* 0x0000000f0e987212 */ /* 0x000fe200078efcff */
[----:B------:R-:W-:Y:S01]  /*1c90*/  IMAD R12, R20, UR10, RZ ;  /* 0x0000000a140c7c24 */ /* 0x000fe2000f8e02ff */
[----:B------:R-:W-:Y:S01]  /*1ca0*/  ISETP.GE.OR P1, PT, R15, UR12, P1 ;  /* 0x0000000c0f007c0c */ /* 0x000fe20008f26670 */
[----:B------:R-:W-:Y:S01]  /*1cb0*/  USHF.R.U32.HI UR8, URZ, 0x2, UR9 ;  /* 0x000000023f087899 */ /* 0x000fe20008011609 */
[----:B------:R-:W-:Y:S01]  /*1cc0*/  SHF.R.S32.HI R153, RZ, 0x1f, R152 ;  /* 0x0000001fff997819 */ /* 0x000fe20000011498 */
[----:B------:R-:W-:Y:S01]  /*1cd0*/  ULOP3.LUT UR4, UR4, UR7, URZ, 0x3c, !UPT ;  /* 0x0000000704047292 */ /* 0x000fe2000f8e3c3f */
[----:B------:R-:W-:Y:S01]  /*1ce0*/  LOP3.LUT R10, R0, 0x3, RZ, 0xc0, !PT ;  /* 0x00000003000a7812 */ /* 0x000fe200078ec0ff */
[C---:B------:R-:W-:Y:S01]  /*1cf0*/  IMAD R17, R7.reuse, UR11, R12 ;  /* 0x0000000b07117c24 */ /* 0x040fe2000f8e020c */
[----:B------:R-:W-:Y:S01]  /*1d00*/  UIMAD UR5, UR8, -0x5, UR5 ;  /* 0xfffffffb080578a4 */ /* 0x000fe2000f8e0205 */
[----:B------:R-:W-:Y:S01]  /*1d10*/  IMAD.WIDE.U32 R12, R7, UR10, R152 ;  /* 0x0000000a070c7c25 */ /* 0x000fe2000f8e0098 */
[----:B------:R-:W-:-:S03]  /*1d20*/  @UP1 ULOP3.LUT UR4, UR4, 0x1, UR8, 0x78, !UPT ;  /* 0x0000000104041892 */ /* 0x000fc6000f8e7808 */
[----:B------:R-:W-:Y:S01]  /*1d30*/  IMAD R14, R10, -0x2, R18 ;  /* 0xfffffffe0a0e7824 */ /* 0x000fe200078e0212 */
[----:B------:R-:W-:Y:S01]  /*1d40*/  IADD3 R10, -R15, UR12, R16 ;  /* 0x0000000c0f0a7c10 */ /* 0x000fe2000fffe110 */
[----:B------:R-:W-:Y:S02]  /*1d50*/  IMAD.IADD R17, R13, 0x1, R17 ;  /* 0x000000010d117824 */ /* 0x000fe400078e0211 */
[----:B------:R-:W-:Y:S02]  /*1d60*/  IMAD.MOV.U32 R16, RZ, RZ, R12 ;  /* 0x000000ffff107224 */ /* 0x000fe400078e000c */
[----:B------:R-:W-:Y:S02]  /*1d70*/  IMAD.IADD R13, R14, 0x1, -R19 ;  /* 0x000000010e0d7824 */ /* 0x000fe400078e0a13 */
[----:B------:R-:W-:Y:S01]  /*1d80*/  IMAD.MOV.U32 R12, RZ, RZ, -0x1 ;  /* 0xffffffffff0c7424 */ /* 0x000fe200078e00ff */
[----:B------:R-:W-:Y:S06]  /*1d90*/  @P1 BRA `(.L_x_25) ;  /* 0x0000009000881947 */ /* 0x000fec0003800000 */
[----:B------:R-:W0:Y:S01]  /*1da0*/  LDC.64 R14, c[0x0][0x6c8] ;  /* 0x0001b200ff0e7b82 */ /* 0x000e220000000a00 */
[----:B------:R-:W-:Y:S01]  /*1db0*/  IMAD.WIDE R18, R8, 0x100, RZ ;  /* 0x0000010008127825 */ /* 0x000fe200078e02ff */
[----:B---3-5:R-:W-:Y:S01]  /*1dc0*/  FSETP.NEU.AND P2, PT, R11, RZ, PT ;  /* 0x000000ff0b00720b */ /* 0x028fe20003f4d000 */
[----:B------:R-:W-:Y:S01]  /*1dd0*/  BSSY B0, `(.L_x_25) ;  /* 0x000091e000007945 */ /* 0x000fe20003800000 */
[----:B------:R-:W-:Y:S01]  /*1de0*/  ISETP.GT.AND P1, PT, R13, RZ, PT ;  /* 0x000000ff0d00720c */ /* 0x000fe20003f24270 */
[----:B------:R-:W-:-:S03]  /*1df0*/  IMAD.SHL.U32 R21, R0, 0x2, RZ ;  /* 0x0000000200157824 */ /* 0x000fc600078e00ff */
[----:B------:R-:W-:Y:S02]  /*1e00*/  ISETP.GT.AND P4, PT, R10, RZ, P1 ;  /* 0x000000ff0a00720c */ /* 0x000fe40000f84270 */
[----:B------:R-:W-:Y:S01]  /*1e10*/  LOP3.LUT R161, R18, 0x6, R21, 0xf8, !PT ;  /* 0x0000000612a17812 */ /* 0x000fe200078ef815 */
[----:B0-----:R-:W-:-:S04]  /*1e20*/  IMAD R8, R19, R14, RZ ;  /* 0x0000000e13087224 */ /* 0x001fc800078e02ff */
[----:B------:R-:W-:-:S04]  /*1e30*/  IMAD.WIDE.U32 R156, R161, R14, R16 ;  /* 0x0000000ea19c7225 */ /* 0x000fc800078e0010 */
[----:B------:R-:W-:-:S04]  /*1e40*/  IMAD R17, R161, R15, R8 ;  /* 0x0000000fa1117224 */ /* 0x000fc800078e0208 */
[----:B------:R-:W-:Y:S01]  /*1e50*/  IMAD.IADD R163, R157, 0x1, R17 ;  /* 0x000000019da37824 */ /* 0x000fe200078e0211 */
[----:B------:R-:W-:Y:S06]  /*1e60*/  @!P2 BRA `(.L_x_26) ;  /* 0x000000640054a947 */ /* 0x000fec0003800000 */
[----:B------:R-:W-:Y:S01]  /*1e70*/  ULDC.64 UR8, c[0x0][0x6b8] ;  /* 0x0001ae0000087ab9 */ /* 0x000fe20000000a00 */
[----:B------:R-:W-:Y:S01]  /*1e80*/  ULDC.64 UR12, c[0x0][0x6b0] ;  /* 0x0001ac00000c7ab9 */ /* 0x000fe20000000a00 */
[----:B------:R-:W-:Y:S01]  /*1e90*/  IMAD R8, R20, UR8, RZ ;  /* 0x0000000814087c24 */ /* 0x000fe2000f8e02ff */
[----:B------:R-:W-:Y:S01]  /*1ea0*/  ULDC.64 UR16, c[0x0][0x6a8] ;  /* 0x0001aa0000107ab9 */ /* 0x000fe20000000a00 */
[C---:B------:R-:W-:Y:S01]  /*1eb0*/  IMAD.WIDE.U32 R20, R7.reuse, UR8, R152 ;  /* 0x0000000807147c25 */ /* 0x040fe2000f8e0098 */
[----:B------:R-:W0:Y:S01]  /*1ec0*/  LDC.64 R154, c[0x0][0x6b0] ;  /* 0x0001ac00ff9a7b82 */ /* 0x000e220000000a00 */
[----:B------:R-:W-:Y:S02]  /*1ed0*/  ULDC.64 UR10, c[0x0][0x6c0] ;  /* 0x0001b000000a7ab9 */ /* 0x000fe40000000a00 */
[----:B------:R-:W-:Y:S02]  /*1ee0*/  IMAD R159, R7, UR9, R8 ;  /* 0x00000009079f7c24 */ /* 0x000fe4000f8e0208 */
[----:B------:R-:W-:-:S02]  /*1ef0*/  IMAD R18, R19, UR12, RZ ;  /* 0x0000000c13127c24 */ /* 0x000fc4000f8e02ff */
[----:B------:R-:W-:Y:S02]  /*1f00*/  IMAD.IADD R21, R21, 0x1, R159 ;  /* 0x0000000115157824 */ /* 0x000fe400078e029f */
[C---:B------:R-:W-:Y:S02]  /*1f10*/  IMAD R157, R161.reuse, UR13, R18 ;  /* 0x0000000da19d7c24 */ /* 0x040fe4000f8e0212 */
[----:B------:R-:W-:-:S04]  /*1f20*/  IMAD.WIDE.U32 R16, R161, UR12, R20 ;  /* 0x0000000ca1107c25 */ /* 0x000fc8000f8e0014 */
[----:B------:R-:W-:Y:S01]  /*1f30*/  IMAD.IADD R17, R17, 0x1, R157 ;  /* 0x0000000111117824 */ /* 0x000fe200078e029d */
[----:B------:R-:W-:-:S04]  /*1f40*/  LEA R18, P2, R16, UR16, 0x2 ;  /* 0x0000001010127c11 */ /* 0x000fc8000f8410ff */
[----:B------:R-:W-:-:S05]  /*1f50*/  LEA.HI.X R19, R16, UR17, R17, 0x2, P2 ;  /* 0x0000001110137c11 */ /* 0x000fca00090f1411 */
[----:B------:R-:W2:Y:S01]  /*1f60*/  @P4 LDG.E.LTC128B R8, desc[UR14][R18.64] ;  /* 0x0000000e12084981 */ /* 0x000ea2000c1e1920 */
[C---:B------:R-:W-:Y:S01]  /*1f70*/  IMAD.WIDE.U32 R22, R161.reuse, UR12, R152 ;  /* 0x0000000ca1167c25 */ /* 0x040fe2000f8e0098 */
[C---:B------:R-:W-:Y:S01]  /*1f80*/  LEA R16, P2, R156.reuse, UR10, 0x2 ;  /* 0x0000000a9c107c11 */ /* 0x040fe2000f8410ff */
[----:B------:R-:W-:Y:S02]  /*1f90*/  BSSY B1, `(.L_x_27) ;  /* 0x0000015000017945 */ /* 0x000fe40003800000 */
[----:B0-----:R-:W-:Y:S01]  /*1fa0*/  IMAD.WIDE.U32 R160, R161, UR12, R154 ;  /* 0x0000000ca1a07c25 */ /* 0x001fe2000f8e009a */
[----:B------:R-:W-:Y:S02]  /*1fb0*/  LEA.HI.X R17, R156, UR11, R163, 0x2, P2 ;  /* 0x0000000b9c117c11 */ /* 0x000fe400090f14a3 */
[----:B------:R-:W-:Y:S01]  /*1fc0*/  ISETP.GT.AND P2, PT, R13, 0x1, PT ;  /* 0x000000010d00780c */ /* 0x000fe20003f44270 */
[C---:B------:R-:W-:Y:S01]  /*1fd0*/  IMAD.IADD R165, R157.reuse, 0x1, R161 ;  /* 0x000000019da57824 */ /* 0x040fe200078e02a1 */
[----:B------:R-:W-:Y:S01]  /*1fe0*/  IADD3 R156, P5, R20, R160, RZ ;  /* 0x000000a0149c7210 */ /* 0x000fe20007fbe0ff */
[----:B------:R-:W-:-:S03]  /*1ff0*/  IMAD.IADD R23, R157, 0x1, R23 ;  /* 0x000000019d177824 */ /* 0x000fc600078e0217 */
[----:B------:R-:W-:Y:S01]  /*2000*/  LEA R20, P6, R156, UR16, 0x2 ;  /* 0x000000109c147c11 */ /* 0x000fe2000f8c10ff */
[----:B------:R-:W-:Y:S01]  /*2010*/  IMAD.X R21, R165, 0x1, R21, P5 ;  /* 0x00000001a5157824 */ /* 0x000fe200028e0615 */
[----:B------:R-:W-:-:S04]  /*2020*/  ISETP.GT.AND P5, PT, R10, RZ, P2 ;  /* 0x000000ff0a00720c */ /* 0x000fc800017a4270 */
[----:B------:R-:W-:Y:S01]  /*2030*/  LEA.HI.X R21, R156, UR17, R21, 0x2, P6 ;  /* 0x000000119c157c11 */ /* 0x000fe2000b0f1415 */
[----:B--2---:R-:W-:-:S04]  /*2040*/  FMUL R155, R8, R11 ;  /* 0x0000000b089b7220 */ /* 0x004fc80000400000 */
[----:B------:R-:W-:Y:S01]  /*2050*/  FFMA R163, R24, R9, R155 ;  /* 0x0000000918a37223 */ /* 0x000fe2000000009b */
[----:B------:R-:W-:-:S04]  /*2060*/  IMAD.WIDE.U32 R154, R7, UR8, R22 ;  /* 0x00000008079a7c25 */ /* 0x000fc8000f8e0016 */
[----:B------:R-:W-:Y:S01]  /*2070*/  IMAD.IADD R155, R159, 0x1, R155 ;  /* 0x000000019f9b7824 */ /* 0x000fe200078e029b */
[----:B------:R-:W-:Y:S01]  /*2080*/  LEA R156, P6, R154, UR16, 0x2 ;  /* 0x000000109a9c7c11 */ /* 0x000fe2000f8c10ff */
[----:B------:R0:W-:Y:S01]  /*2090*/  @P4 STG.E desc[UR14][R16.64], R163 ;  /* 0x000000a310004986 */ /* 0x0001e2000c10190e */
[----:B------:R-:W-:Y:S02]  /*20a0*/  LEA R22, P4, R14, R16, 0x2 ;  /* 0x000000100e167211 */ /* 0x000fe400078810ff */
[----:B------:R-:W-:Y:S01]  /*20b0*/  LEA.HI.X R157, R154, UR17, R155, 0x2, P6 ;  /* 0x000000119a9d7c11 */ /* 0x000fe2000b0f149b */
[----:B------:R-:W-:Y:S10]  /*20c0*/  @!P5 BRA `(.L_x_28) ;  /* 0x000000000004d947 */ /* 0x000ff40003800000 */
[----:B------:R1:W5:Y:S02]  /*20d0*/  LDG.E.LTC128B R8, desc[UR14][R20.64] ;  /* 0x0000000e14087981 */ /* 0x000364000c1e1920 */
.L_x_28:
[----:B------:R-:W-:Y:S05]  /*20e0*/  BSYNC B1 ;  /* 0x0000000000017941 */ /* 0x000fea0003800000 */
.L_x_27:
[----:B-----5:R-:W-:Y:S01]  /*20f0*/  FMUL R154, R8, R11 ;  /* 0x0000000b089a7220 */ /* 0x020fe20000400000 */
[----:B------:R-:W-:Y:S01]  /*2100*/  LEA.HI.X R23, R14, R17, R15, 0x2, P4 ;  /* 0x000000110e177211 */ /* 0x000fe200020f140f */
[----:B------:R-:W-:Y:S01]  /*2110*/  BSSY B1, `(.L_x_29) ;  /* 0x0000008000017945 */ /* 0x000fe20003800000 */
[----:B------:R-:W-:Y:S01]  /*2120*/  ISETP.GT.AND P1, PT, R10, 0x8, P1 ;  /* 0x000000080a00780c */ /* 0x000fe20000f24270 */
[----:B------:R-:W-:Y:S01]  /*2130*/  FFMA R155, R25, R9, R154 ;  /* 0x00000009199b7223 */ /* 0x000fe2000000009a */
[----:B------:R-:W-:-:S04]  /*2140*/  IADD3 R24, P6, R152, R160, RZ ;  /* 0x000000a098187210 */ /* 0x000fc80007fde0ff */
[----:B------:R2:W-:Y:S01]  /*2150*/  @P5 STG.E desc[UR14][R22.64], R155 ;  /* 0x0000009b16005986 */ /* 0x0005e2000c10190e */
[----:B------:R-:W-:-:S06]  /*2160*/  IMAD.X R25, R153, 0x1, R165, P6 ;  /* 0x0000000199197824 */ /* 0x000fcc00030e06a5 */
[----:B------:R-:W-:Y:S05]  /*2170*/  @!P1 BRA `(.L_x_30) ;  /* 0x0000000000049947 */ /* 0x000fea0003800000 */
[----:B------:R3:W5:Y:S02]  /*2180*/  LDG.E.LTC128B R8, desc[UR14][R156.64+0x20] ;  /* 0x0000200e9c087981 */ /* 0x000764000c1e1920 */
.L_x_30:
[----:B------:R-:W-:Y:S05]  /*2190*/  BSYNC B1 ;  /* 0x0000000000017941 */ /* 0x000fea0003800000 */
.L_x_29:
[----:B-----5:R-:W-:Y:S01]  /*21a0*/  FMUL R153, R8, R11 ;  /* 0x0000000b08997220 */ /* 0x020fe20000400000 */
[----:B------:R-:W-:Y:S01]  /*21b0*/  ISETP.GT.AND P2, PT, R10, 0x8, P2 ;  /* 0x000000080a00780c */ /* 0x000fe20001744270 */
[----:B------:R-:W-:Y:S01]  /*21c0*/  IMAD.WIDE.U32 R24, R7, UR8, R24 ;  /* 0x0000000807187c25 */ /* 0x000fe2000f8e0018 */
[----:B------:R-:W-:-:S03]  /*21d0*/  ISETP.GT.AND P4, PT, R13, 0x8, PT ;  /* 0x000000080d00780c */ /* 0x000fc60003f84270 */
[----:B--2---:R-:W-:Y:S01]  /*21e0*/  FFMA R155, R26, R9, R153 ;  /* 0x000000091a9b7223 */ /* 0x004fe20000000099 */
[----:B------:R-:W-:Y:S01]  /*21f0*/  USHF.L.U64.HI UR10, UR12, 0x5, UR13 ;  /* 0x000000050c0a7899 */ /* 0x000fe2000801020d */
[----:B------:R-:W-:Y:S01]  /*2200*/  IMAD.IADD R7, R159, 0x1, R25 ;  /* 0x000000019f077824 */ /* 0x000fe200078e0219 */
[----:B------:R-:W-:Y:S01]  /*2210*/  LEA R152, P6, R24, UR16, 0x2 ;  /* 0x0000001018987c11 */ /* 0x000fe2000f8c10ff */
[----:B------:R-:W-:Y:S01]  /*2220*/  USHF.L.U32 UR9, UR12, 0x5, URZ ;  /* 0x000000050c097899 */ /* 0x000fe2000800063f */
[----:B------:R2:W-:Y:S01]  /*2230*/  @P1 STG.E desc[UR14][R16.64+0x20], R155 ;  /* 0x0000209b10001986 */ /* 0x0005e2000c10190e */
[----:B------:R-:W-:Y:S01]  /*2240*/  BSSY B1, `(.L_x_31) ;  /* 0x0000005000017945 */ /* 0x000fe20003800000 */
[----:B------:R-:W-:Y:S02]  /*2250*/  ISETP.GT.AND P5, PT, R10, RZ, P4 ;  /* 0x000000ff0a00720c */ /* 0x000fe400027a4270 */
[----:B------:R-:W-:Y:S01]  /*2260*/  LEA.HI.X R153, R24, UR17, R7, 0x2, P6 ;  /* 0x0000001118997c11 */ /* 0x000fe2000b0f1407 */
[----:B------:R-:W-:Y:S10]  /*2270*/  @!P2 BRA `(.L_x_32) ;  /* 0x000000000004a947 */ /* 0x000ff40003800000 */
[----:B------:R4:W5:Y:S02]  /*2280*/  LDG.E.LTC128B R8, desc[UR14][R152.64+0x20] ;  /* 0x0000200e98087981 */ /* 0x000964000c1e1920 */
.L_x_32:
[----:B------:R-:W-:Y:S05]  /*2290*/  BSYNC B1 ;  /* 0x0000000000017941 */ /* 0x000fea0003800000 */
.L_x_31:
[----:B-----5:R-:W-:Y:S01]  /*22a0*/  FMUL R26, R8, R11 ;  /* 0x0000000b081a7220 */ /* 0x020fe20000400000 */
[----:B------:R-:W-:Y:S01]  /*22b0*/  IADD3 R24, P1, R18, UR9, RZ ;  /* 0x0000000912187c10 */ /* 0x000fe2000ff3e0ff */
[----:B---3--:R-:W-:Y:S02]  /*22c0*/  IMAD.MOV.U32 R156, RZ, RZ, R8 ;  /* 0x000000ffff9c7224 */ /* 0x008fe400078e0008 */
[----:B------:R-:W-:Y:S01]  /*22d0*/  FFMA R27, R27, R9, R26 ;  /* 0x000000091b1b7223 */ /* 0x000fe2000000001a */
[----:B------:R-:W-:-:S04]  /*22e0*/  IADD3.X R25, R19, UR10, RZ, P1, !PT ;  /* 0x0000000a13197c10 */ /* 0x000fc80008ffe4ff */
[----:B------:R3:W-:Y:S04]  /*22f0*/  @P2 STG.E desc[UR14][R22.64+0x20], R27 ;  /* 0x0000201b16002986 */ /* 0x0007e8000c10190e */
[----:B------:R-:W3:Y:S01]  /*2300*/  @P5 LDG.E.LTC128B R156, desc[UR14][R24.64] ;  /* 0x0000000e189c5981 */ /* 0x000ee2000c1e1920 */
[C---:B------:R-:W-:Y:S01]  /*2310*/  IMAD.SHL.U32 R7, R14.reuse, 0x20, RZ ;  /* 0x000000200e077824 */ /* 0x040fe200078e00ff */
[----:B------:R-:W-:Y:S01]  /*2320*/  SHF.L.U64.HI R8, R14, 0x5, R15 ;  /* 0x000000050e087819 */ /* 0x000fe2000001020f */
[----:B------:R-:W-:Y:S01]  /*2330*/  BSSY B1, `(.L_x_33) ;  /* 0x000000c000017945 */ /* 0x000fe20003800000 */
[----:B------:R-:W-:Y:S02]  /*2340*/  ISETP.GT.AND P1, PT, R13, 0x9, PT ;  /* 0x000000090d00780c */ /* 0x000fe40003f24270 */
[----:B------:R-:W-:-:S02]  /*2350*/  IADD3 R154, P6, R7, R16, RZ ;  /* 0x00000010079a7210 */ /* 0x000fc40007fde0ff */
[----:B------:R-:W-:-:S03]  /*2360*/  ISETP.GT.AND P2, PT, R10, RZ, P1 ;  /* 0x000000ff0a00720c */ /* 0x000fc60000f44270 */
[----:B--2---:R-:W-:Y:S01]  /*2370*/  IMAD.X R155, R8, 0x1, R17, P6 ;  /* 0x00000001089b7824 */ /* 0x004fe200030e0611 */
[----:B----4-:R-:W-:-:S04]  /*2380*/  IADD3 R152, P6, R20, UR9, RZ ;  /* 0x0000000914987c10 */ /* 0x010fc8000ffde0ff */
[----:B------:R-:W-:Y:S01]  /*2390*/  IADD3.X R153, R21, UR10, RZ, P6, !PT ;  /* 0x0000000a15997c10 */ /* 0x000fe2000b7fe4ff */
[----:B---3--:R-:W-:-:S04]  /*23a0*/  FMUL R15, R156, R11 ;  /* 0x0000000b9c0f7220 */ /* 0x008fc80000400000 */
[----:B------:R-:W-:-:S05]  /*23b0*/  FFMA R15, R28, R9, R15 ;  /* 0x000000091c0f7223 */ /* 0x000fca000000000f */
[----:B------:R2:W-:Y:S01]  /*23c0*/  @P5 STG.E desc[UR14][R154.64], R15 ;  /* 0x0000000f9a005986 */ /* 0x0005e2000c10190e */
[----:B------:R-:W-:Y:S05]  /*23d0*/  @!P2 BRA `(.L_x_34) ;  /* 0x000000000004a947 */ /* 0x000fea0003800000 */
[----:B------:R3:W5:Y:S02]  /*23e0*/  LDG.E.LTC128B R156, desc[UR14][R152.64] ;  /* 0x0000000e989c7981 */ /* 0x000764000c1e1920 */
.L_x_34:
[----:B------:R-:W-:Y:S05]  /*23f0*/  BSYNC B1 ;  /* 0x0000000000017941 */ /* 0x000fea0003800000 */
.L_x_33:
[----:B------:R-:W-:Y:S01]  /*2400*/  UIADD3 UR7, UP0, UR9, 0x20, URZ ;  /* 0x0000002009077890 */ /* 0x000fe2000ff1e03f */
[----:B------:R-:W-:Y:S01]  /*2410*/  ISETP.GT.AND P4, PT, R10, 0x8, P4 ;  /* 0x000000080a00780c */ /* 0x000fe20002784270 */
[----:B-----5:R-:W-:Y:S01]  /*2420*/  FMUL R14, R156, R11 ;  /* 0x0000000b9c0e7220 */ /* 0x020fe20000400000 */
[----:B------:R-:W-:Y:S01]  /*2430*/  IADD3 R26, P5, R7, R22, RZ ;  /* 0x00000016071a7210 */ /* 0x000fe20007fbe0ff */
[----:B------:R-:W-:Y:S02]  /*2440*/  UIADD3.X UR8, URZ, UR10, URZ, UP0, !UPT ;  /* 0x0000000a3f087290 */ /* 0x000fe400087fe43f */
[----:B------:R-:W-:Y:S01]  /*2450*/  IADD3 R18, P6, R18, UR7, RZ ;  /* 0x0000000712127c10 */ /* 0x000fe2000ffde0ff */
[----:B------:R-:W-:Y:S01]  /*2460*/  FFMA R157, R29, R9, R14 ;  /* 0x000000091d9d7223 */ /* 0x000fe2000000000e */
[----:B------:R-:W-:Y:S02]  /*2470*/  IMAD.X R27, R8, 0x1, R23, P5 ;  /* 0x00000001081b7824 */ /* 0x000fe400028e0617 */
[----:B------:R-:W-:-:S03]  /*2480*/  IADD3.X R19, R19, UR8, RZ, P6, !PT ;  /* 0x0000000813137c10 */ /* 0x000fc6000b7fe4ff */
[----:B------:R4:W-:Y:S04]  /*2490*/  @P2 STG.E desc[UR14][R26.64], R157 ;  /* 0x0000009d1a002986 */ /* 0x0009e8000c10190e */
[----:B------:R-:W3:Y:S01]  /*24a0*/  @P4 LDG.E.LTC128B R156, desc[UR14][R18.64] ;  /* 0x0000000e129c4981 */ /* 0x000ee2000c1e1920 */
[----:B--2---:R-:W-:Y:S01]  /*24b0*/  IADD3 R15, P2, R7, 0x20, RZ ;  /* 0x00000020070f7810 */ /* 0x004fe20007f5e0ff */
[----:B------:R-:W-:Y:S01]  /*24c0*/  BSSY B1, `(.L_x_35) ;  /* 0x000000e000017945 */ /* 0x000fe20003800000 */
[----:B------:R-:W-:Y:S02]  /*24d0*/  ISETP.GT.AND P1, PT, R10, 0x8, P1 ;  /* 0x000000080a00780c */ /* 0x000fe40000f24270 */
[----:B0-----:R-:W-:Y:S01]  /*24e0*/  IADD3 R16, P5, R15, R16, RZ ;  /* 0x000000100f107210 */ /* 0x001fe20007fbe0ff */
[----:B------:R-:W-:Y:S01]  /*24f0*/  IMAD.X R14, RZ, RZ, R8, P2 ;  /* 0x000000ffff0e7224 */ /* 0x000fe200010e0608 */
[----:B-1----:R-:W-:-:S02]  /*2500*/  IADD3 R20, P6, R20, UR7, RZ ;  /* 0x0000000714147c10 */ /* 0x002fc4000ffde0ff */
[----:B------:R-:W-:Y:S01]  /*2510*/  ISETP.GT.AND P2, PT, R13, 0x10, PT ;  /* 0x000000100d00780c */ /* 0x000fe20003f44270 */
[----:B------:R-:W-:Y:S01]  /*2520*/  IMAD.X R17, R14, 0x1, R17, P5 ;  /* 0x000000010e117824 */ /* 0x000fe200028e0611 */
[----:B------:R-:W-:Y:S02]  /*2530*/  IADD3 R28, P5, R15, R22, RZ ;  /* 0x000000160f1c7210 */ /* 0x000fe40007fbe0ff */
[----:B------:R-:W-:Y:S01]  /*2540*/  IADD3.X R21, R21, UR8, RZ, P6, !PT ;  /* 0x0000000815157c10 */ /* 0x000fe2000b7fe4ff */
[----:B---3--:R-:W-:-:S04]  /*2550*/  FMUL R29, R156, R11 ;  /* 0x0000000b9c1d7220 */ /* 0x008fc80000400000 */
[----:B------:R-:W-:-:S05]  /*2560*/  FFMA R159, R30, R9, R29 ;  /* 0x000000091e9f7223 */ /* 0x000fca000000001d */
[----:B------:R4:W-:Y:S01]  /*2570*/  @P4 STG.E desc[UR14][R16.64], R159 ;  /* 0x0000009f10004986 */ /* 0x0009e2000c10190e */
[----:B------:R-:W-:Y:S05]  /*2580*/  @!P1 BRA `(.L_x_36) ;  /* 0x0000000000049947 */ /* 0x000fea0003800000 */
[----:B------:R0:W5:Y:S02]  /*2590*/  LDG.E.LTC128B R156, desc[UR14][R20.64] ;  /* 0x0000000e149c7981 */ /* 0x000164000c1e1920 */
.L_x_36:
[----:B------:R-:W-:Y:S05]  /*25a0*/  BSYNC B1 ;  /* 0x0000000000017941 */ /* 0x000fea0003800000 */
.L_x_35:
[----:B----45:R-:W-:Y:S01]  /*25b0*/  FMUL R16, R156, R11 ;  /* 0x0000000b9c107220 */ /* 0x030fe20000400000 */
[----:B------:R-:W-:Y:S01]  /*25c0*/  IMAD.X R29, R14, 0x1, R23, P5 ;  /* 0x000000010e1d7824 */ /* 0x000fe200028e0617 */
[----:B------:R-:W-:Y:S01]  /*25d0*/  ISETP.GT.AND P4, PT, R10, RZ, P2 ;  /* 0x000000ff0a00720c */ /* 0x000fe20001784270 */
[----:B------:R-:W-:Y:S01]  /*25e0*/  BSSY B1, `(.L_x_37) ;  /* 0x0000008000017945 */ /* 0x000fe20003800000 */
[----:B------:R-:W-:Y:S01]  /*25f0*/  FFMA R17, R31, R9, R16 ;  /* 0x000000091f117223 */ /* 0x000fe20000000010 */
[----:B------:R-:W-:Y:S02]  /*2600*/  IADD3 R30, P6, R24, UR9, RZ ;  /* 0x00000009181e7c10 */ /* 0x000fe4000ffde0ff */
[----:B------:R-:W-:Y:S02]  /*2610*/  IADD3 R18, P5, R154, R7, RZ ;  /* 0x000000079a127210 */ /* 0x000fe40007fbe0ff */
[----:B------:R1:W-:Y:S01]  /*2620*/  @P1 STG.E desc[UR14][R28.64], R17 ;  /* 0x000000111c001986 */ /* 0x0003e2000c10190e */
[----:B------:R-:W-:-:S05]  /*2630*/  IADD3.X R31, R25, UR10, RZ, P6, !PT ;  /* 0x0000000a191f7c10 */ /* 0x000fca000b7fe4ff */
[----:B------:R-:W-:Y:S05]  /*2640*/  @!P4 BRA `(.L_x_38) ;  /* 0x000000000004c947 */ /* 0x000fea0003800000 */
[----:B------:R2:W5:Y:S02]  /*2650*/  LDG.E.LTC128B R156, desc[UR14][R30.64] ;  /* 0x0000000e1e9c7981 */ /* 0x000564000c1e1920 */
.L_x_38:
[----:B------:R-:W-:Y:S05]  /*2660*/  BSYNC B1 ;  /* 0x0000000000017941 */ /* 0x000fea0003800000 */
.L_x_37:
[----:B------:R-:W-:Y:S01]  /*2670*/  ISETP.GT.AND P1, PT, R13, 0x11, PT ;  /* 0x000000110d00780c */ /* 0x000fe20003f24270 */
[----:B------:R-:W-:Y:S02]  /*2680*/  IMAD.X R19, R155, 0x1, R8, P5 ;  /* 0x000000019b137824 */ /* 0x000fe400028e0608 */
[----:B-1---5:R-:W-:Y:S01]  /*2690*/  FMUL R17, R156, R11 ;  /* 0x0000000b9c117220 */ /* 0x022fe20000400000 */
[----:B------:R-:W-:Y:S01]  /*26a0*/  BSSY B1, `(.L_x_39) ;  /* 0x0000009000017945 */ /* 0x000fe20003800000 */
[----:B------:R-:W-:Y:S02]  /*26b0*/  ISETP.GT.AND P5, PT, R10, RZ, P1 ;  /* 0x000000ff0a00720c */ /* 0x000fe40000fa4270 */
[----:B------:R-:W-:Y:S01]  /*26c0*/  FFMA R17, R32, R9, R17 ;  /* 0x0000000920117223 */ /* 0x000fe20000000011 */
[----:B------:R-:W-:-:S04]  /*26d0*/  IADD3 R16, P6, R26, R7, RZ ;  /* 0x000000071a107210 */ /* 0x000fc80007fde0ff */
[----:B------:R1:W-:Y:S01]  /*26e0*/  @P4 STG.E desc[UR14][R18.64], R17 ;  /* 0x0000001112004986 */ /* 0x0003e2000c10190e */
[----:B------:R-:W-:-:S04]  /*26f0*/  IADD3 R28, P4, R152, UR9, RZ ;  /* 0x00000009981c7c10 */ /* 0x000fc8000ff9e0ff */
[----:B------:R-:W-:Y:S01]  /*2700*/  IADD3.X R29, R153, UR10, RZ, P4, !PT ;  /* 0x0000000a991d7c10 */ /* 0x000fe2000a7fe4ff */
[----:B------:R-:W-:Y:S08]  /*2710*/  @!P5 BRA `(.L_x_40) ;  /* 0x000000000004d947 */ /* 0x000ff00003800000 */
[----:B------:R3:W5:Y:S02]  /*2720*/  LDG.E.LTC128B R156, desc[UR14][R28.64] ;  /* 0x0000000e1c9c7981 */ /* 0x000764000c1e1920 */
.L_x_40:
[----:B------:R-:W-:Y:S05]  /*2730*/  BSYNC B1 ;  /* 0x0000000000017941 */ /* 0x000fea0003800000 */
.L_x_39:
[----:B0----5:R-:W-:Y:S01]  /*2740*/  FMUL R20, R156, R11 ;  /* 0x0000000b9c147220 */ /* 0x021fe20000400000 */
[----:B-1----:R-:W-:Y:S01]  /*2750*/  IMAD.X R17, R27, 0x1, R8, P6 ;  /* 0x000000011b117824 */ /* 0x002fe200030e0608 */
[----:B------:R-:W-:Y:S01]  /*2760*/  ISETP.GT.AND P4, PT, R10, 0x8, P2 ;  /* 0x000000080a00780c */ /* 0x000fe20001784270 */
[----:B------:R-:W-:Y:S01]  /*2770*/  BSSY B1, `(.L_x_41) ;  /* 0x0000007000017945 */ /* 0x000fe20003800000 */
[----:B------:R-:W-:Y:S01]  /*2780*/  FFMA R33, R33, R9, R20 ;  /* 0x0000000921217223 */ /* 0x000fe20000000014 */
[----:B------:R-:W-:-:S04]  /*2790*/  IADD3 R20, P2, R24, UR7, RZ ;  /* 0x0000000718147c10 */ /* 0x000fc8000ff5e0ff */
[----:B------:R0:W-:Y:S01]  /*27a0*/  @P5 STG.E desc[UR14][R16.64], R33 ;  /* 0x0000002110005986 */ /* 0x0001e2000c10190e */
[----:B------:R-:W-:-:S05]  /*27b0*/  IADD3.X R21, R25, UR8, RZ, P2, !PT ;  /* 0x0000000819157c10 */ /* 0x000fca00097fe4ff */
[----:B------:R-:W-:Y:S05]  /*27c0*/  @!P4 BRA `(.L_x_42) ;  /* 0x000000000004c947 */ /* 0x000fea0003800000 */
[----:B------:R1:W5:Y:S02]  /*27d0*/  LDG.E.LTC128B R156, desc[UR14][R20.64] ;  /* 0x0000000e149c7981 */ /* 0x000364000c1e1920 */
.L_x_42:
[----:B------:R-:W-:Y:S05]  /*27e0*/  BSYNC B1 ;  /* 0x0000000000017941 */ /* 0x000fea0003800000 */
.L_x_41:
[----:B-1---5:R-:W-:Y:S01]  /*27f0*/  FMUL R21, R156, R11 ;  /* 0x0000000b9c157220 */ /* 0x022fe20000400000 */
[----:B------:R-:W-:Y:S01]  /*2800*/  IADD3 R20, P5, R15, R154, RZ ;  /* 0x0000009a0f147210 */ /* 0x000fe20007fbe0ff */
[----:B------:R-:W-:Y:S01]  /*2810*/  BSSY B1, `(.L_x_43) ;  /* 0x000000b000017945 */ /* 0x000fe20003800000 */
[----:B------:R-:W-:Y:S01]  /*2820*/  ISETP.GT.AND P1, PT, R10, 0x8, P1 ;  /* 0x000000080a00780c */ /* 0x000fe20000f24270 */
[----:B------:R-:W-:Y:S01]  /*2830*/  FFMA R25, R34, R9, R21 ;  /* 0x0000000922197223 */ /* 0x000fe20000000015 */
[----:B------:R-:W-:Y:S01]  /*2840*/  IADD3 R22, P6, R152, UR7, RZ ;  /* 0x0000000798167c10 */ /* 0x000fe2000ffde0ff */
[----:B------:R-:W-:Y:S01]  /*2850*/  IMAD.X R21, R14, 0x1, R155, P5 ;  /* 0x000000010e157824 */ /* 0x000fe200028e069b */
[----:B------:R-:W-:Y:S02]  /*2860*/  ISETP.GT.AND P2, PT, R13, 0x18, PT ;  /* 0x000000180d00780c */ /* 0x000fe40003f44270 */
[----:B------:R-:W-:Y:S02]  /*2870*/  IADD3 R24, P5, R15, R26, RZ ;  /* 0x0000001a0f187210 */ /* 0x000fe40007fbe0ff */
[----:B------:R1:W-:Y:S01]  /*2880*/  @P4 STG.E desc[UR14][R20.64], R25 ;  /* 0x0000001914004986 */ /* 0x0003e2000c10190e */
[----:B------:R-:W-:-:S04]  /*2890*/  IADD3.X R23, R153, UR8, RZ, P6, !PT ;  /* 0x0000000899177c10 */ /* 0x000fc8000b7fe4ff */
[----:B------:R-:W-:Y:S06]  /*28a0*/  @!P1 BRA `(.L_x_44) ;  /* 0x0000000000049947 */ /* 0x000fec0003800000 */
[----:B------:R4:W5:Y:S02]  /*28b0*/  LDG.E.LTC128B R156, desc[UR14][R22.64] ;  /* 0x0000000e169c7981 */ /* 0x000964000c1e1920 */
.L_x_44:
[----:B------:R-:W-:Y:S05]  /*28c0*/  BSYNC B1 ;  /* 0x0000000000017941 */ /* 0x000fea0003800000 */
.L_x_43:
[----:B-1---5:R-:W-:Y:S01]  /*28d0*/  FMUL R20, R156, R11 ;  /* 0x0000000b9c147220 */ /* 0x022fe20000400000 */
[----:B------:R-:W-:Y:S01]  /*28e0*/  IMAD.X R25, R14, 0x1, R27, P5 ;  /* 0x000000010e197824 */ /* 0x000fe200028e061b */
[----:B------:R-:W-:Y:S01]  /*28f0*/  ISETP.GT.AND P4, PT, R10, RZ, P2 ;  /* 0x000000ff0a00720c */ /* 0x000fe20001784270 */
[----:B------:R-:W-:Y:S01]  /*2900*/  BSSY B1, `(.L_x_45) ;  /* 0x0000008000017945 */ /* 0x000fe20003800000 */
[----:B------:R-:W-:Y:S01]  /*2910*/  FFMA R35, R35, R9, R20 ;  /* 0x0000000923237223 */ /* 0x000fe20000000014 */
[----:B------:R-:W-:Y:S02]  /*2920*/  IADD3 R26, P6, R30, UR9, RZ ;  /* 0x000000091e1a7c10 */ /* 0x000fe4000ffde0ff */
[----:B----4-:R-:W-:Y:S02]  /*2930*/  IADD3 R22, P5, R18, R7, RZ ;  /* 0x0000000712167210 */ /* 0x010fe40007fbe0ff */
[----:B------:R1:W-:Y:S01]  /*2940*/  @P1 STG.E desc[UR14][R24.64], R35 ;  /* 0x0000002318001986 */ /* 0x0003e2000c10190e */
[----:B------:R-:W-:-:S05]  /*2950*/  IADD3.X R27, R31, UR10, RZ, P6, !PT ;  /* 0x0000000a1f1b7c10 */ /* 0x000fca000b7fe4ff */
[----:B------:R-:W-:Y:S05]  /*2960*/  @!P4 BRA `(.L_x_46) ;  /* 0x000000000004c947 */ /* 0x000fea0003800000 */
[----:B------:R4:W5:Y:S02]  /*2970*/  LDG.E.LTC128B R156, desc[UR14][R26.64] ;  /* 0x0000000e1a9c7981 */ /* 0x000964000c1e1920 */
.L_x_46:
[----:B------:R-:W-:Y:S05]  /*2980*/  BSYNC B1 ;  /* 0x0000000000017941 */ /* 0x000fea0003800000 */
.L_x_45:
[----:B------:R-:W-:Y:S01]  /*2990*/  ISETP.GT.AND P1, PT, R13, 0x19, PT ;  /* 0x000000190d00780c */ /* 0x000fe20003f24270 */
[----:B------:R-:W-:Y:S02]  /*29a0*/  IMAD.X R23, R19, 0x1, R8, P5 ;  /* 0x0000000113177824 */ /* 0x000fe400028e0608 */
[----:B-----5:R-:W-:Y:S01]  /*29b0*/  FMUL R21, R156, R11 ;  /* 0x0000000b9c157220 */ /* 0x020fe20000400000 */
[----:B------:R-:W-:Y:S01]  /*29c0*/  BSSY B1, `(.L_x_47) ;  /* 0x0000009000017945 */ /* 0x000fe20003800000 */
[----:B------:R-:W-:Y:S02]  /*29d0*/  ISETP.GT.AND P5, PT, R10, RZ, P1 ;  /* 0x000000ff0a00720c */ /* 0x000fe40000fa4270 */
[----:B------:R-:W-:Y:S01]  /*29e0*/  FFMA R21, R36, R9, R21 ;  /* 0x0000000924157223 */ /* 0x000fe20000000015 */
[----:B------:R-:W-:-:S04]  /*29f0*/  IADD3 R20, P6, R16, R7, RZ ;  /* 0x0000000710147210 */ /* 0x000fc80007fde0ff */
[----:B------:R0:W-:Y:S01]  /*2a00*/  @P4 STG.E desc[UR14][R22.64], R21 ;  /* 0x0000001516004986 */ /* 0x0001e2000c10190e */
[----:B-1----:R-:W-:-:S04]  /*2a10*/  IADD3 R24, P4, R28, UR9, RZ ;  /* 0x000000091c187c10 */ /* 0x002fc8000ff9e0ff */
[----:B------:R-:W-:Y:S01]  /*2a20*/  IADD3.X R25, R29, UR10, RZ, P4, !PT ;  /* 0x0000000a1d197c10 */ /* 0x000fe2000a7fe4ff */
[----:B------:R-:W-:Y:S08]  /*2a30*/  @!P5 BRA `(.L_x_48) ;  /* 0x000000000004d947 */ /* 0x000ff00003800000 */
[----:B------:R1:W5:Y:S02]  /*2a40*/  LDG.E.LTC128B R156, desc[UR14][R24.64] ;  /* 0x0000000e189c7981 */ /* 0x000364000c1e1920 */
.L_x_48:
[----:B------:R-:W-:Y:S05]  /*2a50*/  BSYNC B1 ;  /* 0x0000000000017941 */ /* 0x000fea0003800000 */
.L_x_47:
[----:B-----5:R-:W-:Y:S01]  /*2a60*/  FMUL R32, R156, R11 ;  /* 0x0000000b9c207220 */ /* 0x020fe20000400000 */
[----:B0-----:R-:W-:Y:S01]  /*2a70*/  IMAD.X R21, R17, 0x1, R8, P6 ;  /* 0x0000000111157824 */ /* 0x001fe200030e0608 */
[----:B------:R-:W-:Y:S01]  /*2a80*/  ISETP.GT.AND P4, PT, R10, 0x8, P2 ;  /* 0x000000080a00780c */ /* 0x000fe20001784270 */
[----:B------:R-:W-:Y:S01]  /*2a90*/  BSSY B1, `(.L_x_49) ;  /* 0x0000007000017945 */ /* 0x000fe20003800000 */
[----:B------:R-:W-:Y:S01]  /*2aa0*/  FFMA R37, R37, R9, R32 ;  /* 0x0000000925257223 */ /* 0x000fe20000000020 */
[----:B--2---:R-:W-:-:S04]  /*2ab0*/  IADD3 R30, P2, R30, UR7, RZ ;  /* 0x000000071e1e7c10 */ /* 0x004fc8000ff5e0ff */
[----:B------:R0:W-:Y:S01]  /*2ac0*/  @P5 STG.E desc[UR14][R20.64], R37 ;  /* 0x0000002514005986 */ /* 0x0001e2000c10190e */
[----:B------:R-:W-:-:S05]  /*2ad0*/  IADD3.X R31, R31, UR8, RZ, P2, !PT ;  /* 0x000000081f1f7c10 */ /* 0x000fca00097fe4ff */
[----:B------:R-:W-:Y:S05]  /*2ae0*/  @!P4 BRA `(.L_x_50) ;  /* 0x000000000004c947 */ /* 0x000fea0003800000 */
[----:B------:R2:W5:Y:S02]  /*2af0*/  LDG.E.LTC128B R156, desc[UR14][R30.64] ;  /* 0x0000000e1e9c7981 */ /* 0x000564000c1e1920 */
.L_x_50:
[----:B------:R-:W-:Y:S05]  /*2b00*/  BSYNC B1 ;  /* 0x0000000000017941 */ /* 0x000fea0003800000 */
.L_x_49:
[----:B------:R-:W-:Y:S01]  /*2b10*/  IADD3 R18, P5, R18, R15, RZ ;  /* 0x0000000f12127210 */ /* 0x000fe20007fbe0ff */
[----:B--2--5:R-:W-:Y:S01]  /*2b20*/  FMUL R31, R156, R11 ;  /* 0x0000000b9c1f7220 */ /* 0x024fe20000400000 */
[----:B------:R-:W-:Y:S01]  /*2b30*/  ISETP.GT.AND P1, PT, R10, 0x8, P1 ;  /* 0x000000080a00780c */ /* 0x000fe20000f24270 */
[----:B------:R-:W-:Y:S01]  /*2b40*/  BSSY B1, `(.L_x_51) ;  /* 0x000000a000017945 */ /* 0x000fe20003800000 */
[----:B---3--:R-:W-:Y:S01]  /*2b50*/  IADD3 R28, P6, R28, UR7, RZ ;  /* 0x000000071c1c7c10 */ /* 0x008fe2000ffde0ff */
[----:B------:R-:W-:Y:S01]  /*2b60*/  FFMA R31, R38, R9, R31 ;  /* 0x00000009261f7223 */ /* 0x000fe2000000001f */
[----:B------:R-:W-:Y:S01]  /*2b70*/  IMAD.X R19, R19, 0x1, R14, P5 ;  /* 0x0000000113137824 */ /* 0x000fe200028e060e */
[----:B------:R-:W-:Y:S02]  /*2b80*/  ISETP.GT.AND P2, PT, R13, 0x20, PT ;  /* 0x000000200d00780c */ /* 0x000fe40003f44270 */
[----:B------:R-:W-:Y:S02]  /*2b90*/  IADD3 R30, P5, R16, R15, RZ ;  /* 0x0000000f101e7210 */ /* 0x000fe40007fbe0ff */
[----:B------:R2:W-:Y:S01]  /*2ba0*/  @P4 STG.E desc[UR14][R18.64], R31 ;  /* 0x0000001f12004986 */ /* 0x0005e2000c10190e */
[----:B------:R-:W-:-:S03]  /*2bb0*/  IADD3.X R29, R29, UR8, RZ, P6, !PT ;  /* 0x000000081d1d7c10 */ /* 0x000fc6000b7fe4ff */
[----:B------:R-:W-:Y:S07]  /*2bc0*/  @!P1 BRA `(.L_x_52) ;  /* 0x0000000000049947 */ /* 0x000fee0003800000 */
[----:B------:R3:W5:Y:S02]  /*2bd0*/  LDG.E.LTC128B R156, desc[UR14][R28.64] ;  /* 0x0000000e1c9c7981 */ /* 0x000764000c1e1920 */
.L_x_52:
[----:B------:R-:W-:Y:S05]  /*2be0*/  BSYNC B1 ;  /* 0x0000000000017941 */ /* 0x000fea0003800000 */
.L_x_51:
[----:B-----5:R-:W-:Y:S01]  /*2bf0*/  FMUL R16, R156, R11 ;  /* 0x0000000b9c107220 */ /* 0x020fe20000400000 */
[----:B--2---:R-:W-:Y:S01]  /*2c00*/  IMAD.X R31, R17, 0x1, R14, P5 ;  /* 0x00000001111f7824 */ /* 0x004fe200028e060e */
        /* <DEDUP_REMOVED lines=9> */
.L_x_54:
[----:B------:R-:W-:Y:S05]  /*2ca0*/  BSYNC B1 ;  /* 0x0000000000017941 */ /* 0x000fea0003800000 */
.L_x_53:
[----:B------:R-:W-:Y:S01]  /*2cb0*/  ISETP.GT.AND P1, PT, R13, 0x21, PT ;  /* 0x000000210d00780c */ /* 0x000fe20003f24270 */
[----:B------:R-:W-:Y:S02]  /*2cc0*/  IMAD.X R19, R23, 0x1, R8, P5 ;  /* 0x0000000117137824 */ /* 0x000fe400028e0608 */
[----:B---3-5:R-:W-:Y:S01]  /*2cd0*/  FMUL R29, R156, R11 ;  /* 0x0000000b9c1d7220 */ /* 0x028fe20000400000 */
[----:B------:R-:W-:Y:S01]  /*2ce0*/  BSSY B1, `(.L_x_55) ;  /* 0x0000009000017945 */ /* 0x000fe20003800000 */
[----:B------:R-:W-:Y:S02]  /*2cf0*/  ISETP.GT.AND P5, PT, R10, RZ, P1 ;  /* 0x000000ff0a00720c */ /* 0x000fe40000fa4270 */
[----:B--2---:R-:W-:Y:S01]  /*2d00*/  FFMA R31, R40, R9, R29 ;  /* 0x00000009281f7223 */ /* 0x004fe2000000001d */
[----:B------:R-:W-:-:S04]  /*2d10*/  IADD3 R30, P6, R20, R7, RZ ;  /* 0x00000007141e7210 */ /* 0x000fc80007fde0ff */
[----:B------:R2:W-:Y:S01]  /*2d20*/  @P4 STG.E desc[UR14][R18.64], R31 ;  /* 0x0000001f12004986 */ /* 0x0005e2000c10190e */
[----:B------:R-:W-:-:S04]  /*2d30*/  IADD3 R28, P4, R24, UR9, RZ ;  /* 0x00000009181c7c10 */ /* 0x000fc8000ff9e0ff */
[----:B------:R-:W-:Y:S01]  /*2d40*/  IADD3.X R29, R25, UR10, RZ, P4, !PT ;  /* 0x0000000a191d7c10 */ /* 0x000fe2000a7fe4ff */
[----:B------:R-:W-:Y:S08]  /*2d50*/  @!P5 BRA `(.L_x_56) ;  /* 0x000000000004d947 */ /* 0x000ff00003800000 */
[----:B------:R3:W5:Y:S02]  /*2d60*/  LDG.E.LTC128B R156, desc[UR14][R28.64] ;  /* 0x0000000e1c9c7981 */ /* 0x000764000c1e1920 */
.L_x_56:
[----:B------:R-:W-:Y:S05]  /*2d70*/  BSYNC B1 ;  /* 0x0000000000017941 */ /* 0x000fea0003800000 */
.L_x_55:
[----:B-----5:R-:W-:Y:S01]  /*2d80*/  FMUL R32, R156, R11 ;  /* 0x0000000b9c207220 */ /* 0x020fe20000400000 */
[----:B--2---:R-:W-:Y:S01]  /*2d90*/  IMAD.X R31, R21, 0x1, R8, P6 ;  /* 0x00000001151f7824 */ /* 0x004fe200030e0608 */
[----:B------:R-:W-:Y:S01]  /*2da0*/  ISETP.GT.AND P4, PT, R10, 0x8, P2 ;  /* 0x000000080a00780c */ /* 0x000fe20001784270 */
[----:B------:R-:W-:Y:S01]  /*2db0*/  BSSY B1, `(.L_x_57) ;  /* 0x0000007000017945 */ /* 0x000fe20003800000 */
[----:B------:R-:W-:Y:S01]  /*2dc0*/  FFMA R41, R41, R9, R32 ;  /* 0x0000000929297223 */ /* 0x000fe20000000020 */
[----:B----4-:R-:W-:-:S04]  /*2dd0*/  IADD3 R26, P2, R26, UR7, RZ ;  /* 0x000000071a1a7c10 */ /* 0x010fc8000ff5e0ff */
[----:B------:R2:W-:Y:S01]  /*2de0*/  @P5 STG.E desc[UR14][R30.64], R41 ;  /* 0x000000291e005986 */ /* 0x0005e2000c10190e */
[----:B------:R-:W-:-:S05]  /*2df0*/  IADD3.X R27, R27, UR8, RZ, P2, !PT ;  /* 0x000000081b1b7c10 */ /* 0x000fca00097fe4ff */
[----:B------:R-:W-:Y:S05]  /*2e00*/  @!P4 BRA `(.L_x_58) ;  /* 0x000000000004c947 */ /* 0x000fea0003800000 */
[----:B------:R4:W5:Y:S02]  /*2e10*/  LDG.E.LTC128B R156, desc[UR14][R26.64] ;  /* 0x0000000e1a9c7981 */ /* 0x000964000c1e1920 */
.L_x_58:
[----:B------:R-:W-:Y:S05]  /*2e20*/  BSYNC B1 ;  /* 0x0000000000017941 */ /* 0x000fea0003800000 */
.L_x_57:
[----:B------:R-:W-:Y:S01]  /*2e30*/  IADD3 R22, P5, R22, R15, RZ ;  /* 0x0000000f16167210 */ /* 0x000fe20007fbe0ff */
[----:B----45:R-:W-:Y:S01]  /*2e40*/  FMUL R27, R156, R11 ;  /* 0x0000000b9c1b7220 */ /* 0x030fe20000400000 */
[----:B------:R-:W-:Y:S01]  /*2e50*/  ISETP.GT.AND P1, PT, R10, 0x8, P1 ;  /* 0x000000080a00780c */ /* 0x000fe20000f24270 */
[----:B------:R-:W-:Y:S01]  /*2e60*/  BSSY B1, `(.L_x_59) ;  /* 0x000000a000017945 */ /* 0x000fe20003800000 */
[----:B-1----:R-:W-:Y:S01]  /*2e70*/  IADD3 R24, P6, R24, UR7, RZ ;  /* 0x0000000718187c10 */ /* 0x002fe2000ffde0ff */
        /* <DEDUP_REMOVED lines=8> */
.L_x_60:
[----:B------:R-:W-:Y:S05]  /*2f00*/  BSYNC B1 ;  /* 0x0000000000017941 */ /* 0x000fea0003800000 */
.L_x_59:
[----:B0----5:R-:W-:Y:S01]  /*2f10*/  FMUL R20, R156, R11 ;  /* 0x0000000b9c147220 */ /* 0x021fe20000400000 */
[----:B-1----:R-:W-:Y:S01]  /*2f20*/  IMAD.X R27, R21, 0x1, R14, P5 ;  /* 0x00000001151b7824 */ /* 0x002fe200028e060e */
        /* <DEDUP_REMOVED lines=9> */
.L_x_62:
[----:B------:R-:W-:Y:S05]  /*2fc0*/  BSYNC B1 ;  /* 0x0000000000017941 */ /* 0x000fea0003800000 */
.L_x_61:
[----:B------:R-:W-:Y:S01]  /*2fd0*/  ISETP.GT.AND P1, PT, R13, 0x29, PT ;  /* 0x000000290d00780c */ /* 0x000fe20003f24270 */
[----:B------:R-:W-:Y:S02]  /*2fe0*/  IMAD.X R23, R19, 0x1, R8, P5 ;  /* 0x0000000113177824 */ /* 0x000fe400028e0608 */
[----:B----45:R-:W-:Y:S01]  /*2ff0*/  FMUL R25, R156, R11 ;  /* 0x0000000b9c197220 */ /* 0x030fe20000400000 */
[----:B------:R-:W-:Y:S01]  /*3000*/  BSSY B1, `(.L_x_63) ;  /* 0x0000009000017945 */ /* 0x000fe20003800000 */
[----:B------:R-:W-:Y:S02]  /*3010*/  ISETP.GT.AND P5, PT, R10, RZ, P1 ;  /* 0x000000ff0a00720c */ /* 0x000fe40000fa4270 */
[----:B0-----:R-:W-:Y:S01]  /*3020*/  FFMA R27, R44, R9, R25 ;  /* 0x000000092c1b7223 */ /* 0x001fe20000000019 */
[----:B------:R-:W-:-:S04]  /*3030*/  IADD3 R26, P6, R30, R7, RZ ;  /* 0x000000071e1a7210 */ /* 0x000fc80007fde0ff */
[----:B------:R0:W-:Y:S01]  /*3040*/  @P4 STG.E desc[UR14][R22.64], R27 ;  /* 0x0000001b16004986 */ /* 0x0001e2000c10190e */
[----:B------:R-:W-:-:S04]  /*3050*/  IADD3 R24, P4, R28, UR9, RZ ;  /* 0x000000091c187c10 */ /* 0x000fc8000ff9e0ff */
[----:B------:R-:W-:Y:S01]  /*3060*/  IADD3.X R25, R29, UR10, RZ, P4, !PT ;  /* 0x0000000a1d197c10 */ /* 0x000fe2000a7fe4ff */
[----:B------:R-:W-:Y:S08]  /*3070*/  @!P5 BRA `(.L_x_64) ;  /* 0x000000000004d947 */ /* 0x000ff00003800000 */
[----:B------:R4:W5:Y:S02]  /*3080*/  LDG.E.LTC128B R156, desc[UR14][R24.64] ;  /* 0x0000000e189c7981 */ /* 0x000964000c1e1920 */
.L_x_64:
[----:B------:R-:W-:Y:S05]  /*3090*/  BSYNC B1 ;  /* 0x0000000000017941 */ /* 0x000fea0003800000 */
.L_x_63:
[----:B-----5:R-:W-:Y:S01]  /*30a0*/  FMUL R32, R156, R11 ;  /* 0x0000000b9c207220 */ /* 0x020fe20000400000 */
[----:B0-----:R-:W-:Y:S01]  /*30b0*/  IMAD.X R27, R31, 0x1, R8, P6 ;  /* 0x000000011f1b7824 */ /* 0x001fe200030e0608 */
        /* <DEDUP_REMOVED lines=8> */
.L_x_66:
[----:B------:R-:W-:Y:S05]  /*3140*/  BSYNC B1 ;  /* 0x0000000000017941 */ /* 0x000fea0003800000 */
.L_x_65:
[----:B0----5:R-:W-:Y:S01]  /*3150*/  FMUL R17, R156, R11 ;  /* 0x0000000b9c117220 */ /* 0x021fe20000400000 */
        /* <DEDUP_REMOVED lines=12> */
.L_x_68:
[----:B------:R-:W-:Y:S05]  /*3220*/  BSYNC B1 ;  /* 0x0000000000017941 */ /* 0x000fea0003800000 */
.L_x_67:
[----:B0----5:R-:W-:Y:S01]  /*3230*/  FMUL R16, R156, R11 ;  /* 0x0000000b9c107220 */ /* 0x021fe20000400000 */
        /* <DEDUP_REMOVED lines=10> */
.L_x_70:
[----:B------:R-:W-:Y:S05]  /*32e0*/  BSYNC B1 ;  /* 0x0000000000017941 */ /* 0x000fea0003800000 */
.L_x_69:
        /* <DEDUP_REMOVED lines=12> */
.L_x_72:
[----:B------:R-:W-:Y:S05]  /*33b0*/  BSYNC B1 ;  /* 0x0000000000017941 */ /* 0x000fea0003800000 */
.L_x_71:
[----:B0----5:R-:W-:Y:S01]  /*33c0*/  FMUL R32, R156, R11 ;  /* 0x0000000b9c207220 */ /* 0x021fe20000400000 */
[----:B--2---:R-:W-:Y:S01]  /*33d0*/  IMAD.X R31, R27, 0x1, R8, P6 ;  /* 0x000000011b1f7824 */ /* 0x004fe200030e0608 */
[----:B------:R-:W-:Y:S01]  /*33e0*/  ISETP.GT.AND P4, PT, R10, 0x8, P2 ;  /* 0x000000080a00780c */ /* 0x000fe20001784270 */
[----:B------:R-:W-:Y:S01]  /*33f0*/  BSSY B1, `(.L_x_73) ;  /* 0x0000007000017945 */ /* 0x000fe20003800000 */
[----:B------:R-:W-:Y:S01]  /*3400*/  FFMA R49, R49, R9, R32 ;  /* 0x0000000931317223 */ /* 0x000fe20000000020 */
[----:B-1----:R-:W-:-:S04]  /*3410*/  IADD3 R20, P2, R20, UR7, RZ ;  /* 0x0000000714147c10 */ /* 0x002fc8000ff5e0ff */
[----:B------:R0:W-:Y:S01]  /*3420*/  @P5 STG.E desc[UR14][R30.64], R49 ;  /* 0x000000311e005986 */ /* 0x0001e2000c10190e */
[----:B------:R-:W-:-:S05]  /*3430*/  IADD3.X R21, R21, UR8, RZ, P2, !PT ;  /* 0x0000000815157c10 */ /* 0x000fca00097fe4ff */
[----:B------:R-:W-:Y:S05]  /*3440*/  @!P4 BRA `(.L_x_74) ;  /* 0x000000000004c947 */ /* 0x000fea0003800000 */
[----:B------:R1:W5:Y:S02]  /*3450*/  LDG.E.LTC128B R156, desc[UR14][R20.64] ;  /* 0x0000000e149c7981 */ /* 0x000364000c1e1920 */
.L_x_74:
[----:B------:R-:W-:Y:S05]  /*3460*/  BSYNC B1 ;  /* 0x0000000000017941 */ /* 0x000fea0003800000 */
.L_x_73:
        /* <DEDUP_REMOVED lines=13> */
.L_x_76:
[----:B------:R-:W-:Y:S05]  /*3540*/  BSYNC B1 ;  /* 0x0000000000017941 */ /* 0x000fea0003800000 */
.L_x_75:
[----:B-1---5:R-:W-:Y:S01]  /*3550*/  FMUL R20, R156, R11 ;  /* 0x0000000b9c147220 */ /* 0x022fe20000400000 */
[----:B------:R-:W-:Y:S01]  /*3560*/  IMAD.X R33, R27, 0x1, R14, P5 ;  /* 0x000000011b217824 */ /* 0x000fe200028e060e */
[----:B------:R-:W-:Y:S01]  /*3570*/  ISETP.GT.AND P4, PT, R10, RZ, P2 ;  /* 0x000000ff0a00720c */ /* 0x000fe20001784270 */
[----:B------:R-:W-:Y:S01]  /*3580*/  BSSY B1, `(.L_x_77) ;  /* 0x0000008000017945 */ /* 0x000fe20003800000 */
[----:B------:R-:W-:Y:S01]  /*3590*/  FFMA R51, R51, R9, R20 ;  /* 0x0000000933337223 */ /* 0x000fe20000000014 */
[----:B------:R-:W-:Y:S02]  /*35a0*/  IADD3 R20, P6, R16, UR9, RZ ;  /* 0x0000000910147c10 */ /* 0x000fe4000ffde0ff */
[----:B--2---:R-:W-:Y:S02]  /*35b0*/  IADD3 R22, P5, R18, R7, RZ ;  /* 0x0000000712167210 */ /* 0x004fe40007fbe0ff */
[----:B------:R1:W-:Y:S01]  /*35c0*/  @P1 STG.E desc[UR14][R32.64], R51 ;  /* 0x0000003320001986 */ /* 0x0003e2000c10190e */
[----:B------:R-:W-:-:S05]  /*35d0*/  IADD3.X R21, R17, UR10, RZ, P6, !PT ;  /* 0x0000000a11157c10 */ /* 0x000fca000b7fe4ff */
[----:B------:R-:W-:Y:S05]  /*35e0*/  @!P4 BRA `(.L_x_78) ;  /* 0x000000000004c947 */ /* 0x000fea0003800000 */
[----:B------:R2:W5:Y:S02]  /*35f0*/  LDG.E.LTC128B R156, desc[UR14][R20.64] ;  /* 0x0000000e149c7981 */ /* 0x000564000c1e1920 */
.L_x_78:
[----:B------:R-:W-:Y:S05]  /*3600*/  BSYNC B1 ;  /* 0x0000000000017941 */ /* 0x000fea0003800000 */
.L_x_77:
[----:B------:R-:W-:Y:S01]  /*3610*/  ISETP.GT.AND P1, PT, R13, 0x39, PT ;  /* 0x000000390d00780c */ /* 0x000fe20003f24270 */
[----:B------:R-:W-:Y:S02]  /*3620*/  IMAD.X R23, R19, 0x1, R8, P5 ;  /* 0x0000000113177824 */ /* 0x000fe400028e0608 */
[----:B----45:R-:W-:Y:S01]  /*3630*/  FMUL R25, R156, R11 ;  /* 0x0000000b9c197220 */ /* 0x030fe20000400000 */
        /* <DEDUP_REMOVED lines=9> */
.L_x_80:
[----:B------:R-:W-:Y:S05]  /*36d0*/  BSYNC B1 ;  /* 0x0000000000017941 */ /* 0x000fea0003800000 */
.L_x_79:
[----:B-1---5:R-:W-:Y:S01]  /*36e0*/  FMUL R32, R156, R11 ;  /* 0x0000000b9c207220 */ /* 0x022fe20000400000 */
[----:B----4-:R-:W-:Y:S01]  /*36f0*/  IMAD.X R27, R31, 0x1, R8, P6 ;  /* 0x000000011f1b7824 */ /* 0x010fe200030e0608 */
        /* <DEDUP_REMOVED lines=8> */
.L_x_82:
[----:B------:R-:W-:Y:S05]  /*3780*/  BSYNC B1 ;  /* 0x0000000000017941 */ /* 0x000fea0003800000 */
.L_x_81:
[----:B----45:R-:W-:Y:S01]  /*3790*/  FMUL R17, R156, R11 ;  /* 0x0000000b9c117220 */ /* 0x030fe20000400000 */
        /* <DEDUP_REMOVED lines=12> */
.L_x_84:
[----:B------:R-:W-:Y:S05]  /*3860*/  BSYNC B1 ;  /* 0x0000000000017941 */ /* 0x000fea0003800000 */
.L_x_83:
[----:B----45:R-:W-:Y:S01]  /*3870*/  FMUL R16, R156, R11 ;  /* 0x0000000b9c107220 */ /* 0x030fe20000400000 */
[----:B------:R-:W-:Y:S01]  /*3880*/  IMAD.X R33, R31, 0x1, R14, P5 ;  /* 0x000000011f217824 */ /* 0x000fe200028e060e */
[----:B------:R-:W-:Y:S01]  /*3890*/  ISETP.GT.AND P4, PT, R10, RZ, P2 ;  /* 0x000000ff0a00720c */ /* 0x000fe20001784270 */
[----:B------:R-:W-:Y:S01]  /*38a0*/  BSSY B1, `(.L_x_85) ;  /* 0x0000008000017945 */ /* 0x000fe20003800000 */
[----:B------:R-:W-:Y:S01]  /*38b0*/  FFMA R55, R55, R9, R16 ;  /* 0x0000000937377223 */ /* 0x000fe20000000010 */
[----:B------:R-:W-:Y:S02]  /*38c0*/  IADD3 R16, P6, R20, UR9, RZ ;  /* 0x0000000914107c10 */ /* 0x000fe4000ffde0ff */
[----:B0-----:R-:W-:Y:S02]  /*38d0*/  IADD3 R18, P5, R22, R7, RZ ;  /* 0x0000000716127210 */ /* 0x001fe40007fbe0ff */
[----:B------:R0:W-:Y:S01]  /*38e0*/  @P1 STG.E desc[UR14][R32.64], R55 ;  /* 0x0000003720001986 */ /* 0x0001e2000c10190e */
[----:B------:R-:W-:-:S05]  /*38f0*/  IADD3.X R17, R21, UR10, RZ, P6, !PT ;  /* 0x0000000a15117c10 */ /* 0x000fca000b7fe4ff */
[----:B------:R-:W-:Y:S05]  /*3900*/  @!P4 BRA `(.L_x_86) ;  /* 0x000000000004c947 */ /* 0x000fea0003800000 */
[----:B------:R4:W5:Y:S02]  /*3910*/  LDG.E.LTC128B R156, desc[UR14][R16.64] ;  /* 0x0000000e109c7981 */ /* 0x000964000c1e1920 */
.L_x_86:
[----:B------:R-:W-:Y:S05]  /*3920*/  BSYNC B1 ;  /* 0x0000000000017941 */ /* 0x000fea0003800000 */
.L_x_85:
[----:B------:R-:W-:Y:S01]  /*3930*/  ISETP.GT.AND P1, PT, R13, 0x41, PT ;  /* 0x000000410d00780c */ /* 0x000fe20003f24270 */
[----:B------:R-:W-:Y:S02]  /*3940*/  IMAD.X R19, R23, 0x1, R8, P5 ;  /* 0x0000000117137824 */ /* 0x000fe400028e0608 */
[----:B---3-5:R-:W-:Y:S01]  /*3950*/  FMUL R29, R156, R11 ;  /* 0x0000000b9c1d7220 */ /* 0x028fe20000400000 */
        /* <DEDUP_REMOVED lines=9> */
.L_x_88:
[----:B------:R-:W-:Y:S05]  /*39f0*/  BSYNC B1 ;  /* 0x0000000000017941 */ /* 0x000fea0003800000 */
.L_x_87:
[----:B0----5:R-:W-:Y:S01]  /*3a00*/  FMUL R32, R156, R11 ;  /* 0x0000000b9c207220 */ /* 0x021fe20000400000 */
[----:B---3--:R-:W-:Y:S01]  /*3a10*/  IMAD.X R31, R27, 0x1, R8, P6 ;  /* 0x000000011b1f7824 */ /* 0x008fe200030e0608 */
        /* <DEDUP_REMOVED lines=8> */
.L_x_90:
[----:B------:R-:W-:Y:S05]  /*3aa0*/  BSYNC B1 ;  /* 0x0000000000017941 */ /* 0x000fea0003800000 */
.L_x_89:
[----:B--2--5:R-:W-:Y:S01]  /*3ab0*/  FMUL R21, R156, R11 ;  /* 0x0000000b9c157220 */ /* 0x024fe20000400000 */
        /* <DEDUP_REMOVED lines=12> */
.L_x_92:
[----:B------:R-:W-:Y:S05]  /*3b80*/  BSYNC B1 ;  /* 0x0000000000017941 */ /* 0x000fea0003800000 */
.L_x_91:
[----:B--2--5:R-:W-:Y:S01]  /*3b90*/  FMUL R20, R156, R11 ;  /* 0x0000000b9c147220 */ /* 0x024fe20000400000 */
[----:B------:R-:W-:Y:S01]  /*3ba0*/  IMAD.X R33, R27, 0x1, R14, P5 ;  /* 0x000000011b217824 */ /* 0x000fe200028e060e */
[----:B------:R-:W-:Y:S01]  /*3bb0*/  ISETP.GT.AND P4, PT, R10, RZ, P2 ;  /* 0x000000ff0a00720c */ /* 0x000fe20001784270 */
[----:B------:R-:W-:Y:S01]  /*3bc0*/  BSSY B1, `(.L_x_93) ;  /* 0x0000008000017945 */ /* 0x000fe20003800000 */
[----:B------:R-:W-:Y:S01]  /*3bd0*/  FFMA R59, R59, R9, R20 ;  /* 0x000000093b3b7223 */ /* 0x000fe20000000014 */
[----:B------:R-:W-:Y:S02]  /*3be0*/  IADD3 R20, P6, R16, UR9, RZ ;  /* 0x0000000910147c10 */ /* 0x000fe4000ffde0ff */
[----:B---3--:R-:W-:Y:S02]  /*3bf0*/  IADD3 R22, P5, R18, R7, RZ ;  /* 0x0000000712167210 */ /* 0x008fe40007fbe0ff */
[----:B------:R2:W-:Y:S01]  /*3c00*/  @P1 STG.E desc[UR14][R32.64], R59 ;  /* 0x0000003b20001986 */ /* 0x0005e2000c10190e */
[----:B------:R-:W-:-:S05]  /*3c10*/  IADD3.X R21, R17, UR10, RZ, P6, !PT ;  /* 0x0000000a11157c10 */ /* 0x000fca000b7fe4ff */
[----:B------:R-:W-:Y:S05]  /*3c20*/  @!P4 BRA `(.L_x_94) ;  /* 0x000000000004c947 */ /* 0x000fea0003800000 */
[----:B------:R3:W5:Y:S02]  /*3c30*/  LDG.E.LTC128B R156, desc[UR14][R20.64] ;  /* 0x0000000e149c7981 */ /* 0x000764000c1e1920 */
.L_x_94:
[----:B------:R-:W-:Y:S05]  /*3c40*/  BSYNC B1 ;  /* 0x0000000000017941 */ /* 0x000fea0003800000 */
.L_x_93:
[----:B------:R-:W-:Y:S01]  /*3c50*/  ISETP.GT.AND P1, PT, R13, 0x49, PT ;  /* 0x000000490d00780c */ /* 0x000fe20003f24270 */
[----:B------:R-:W-:Y:S02]  /*3c60*/  IMAD.X R23, R19, 0x1, R8, P5 ;  /* 0x0000000113177824 */ /* 0x000fe400028e0608 */
[----:B-----5:R-:W-:Y:S01]  /*3c70*/  FMUL R25, R156, R11 ;  /* 0x0000000b9c197220 */ /* 0x020fe20000400000 */
[----:B------:R-:W-:Y:S01]  /*3c80*/  BSSY B1, `(.L_x_95) ;  /* 0x0000009000017945 */ /* 0x000fe20003800000 */
[----:B------:R-:W-:Y:S02]  /*3c90*/  ISETP.GT.AND P5, PT, R10, RZ, P1 ;  /* 0x000000ff0a00720c */ /* 0x000fe40000fa4270 */
[----:B-1----:R-:W-:Y:S01]  /*3ca0*/  FFMA R27, R60, R9, R25 ;  /* 0x000000093c1b7223 */ /* 0x002fe20000000019 */
[----:B------:R-:W-:-:S04]  /*3cb0*/  IADD3 R26, P6, R30, R7, RZ ;  /* 0x000000071e1a7210 */ /* 0x000fc80007fde0ff */
[----:B------:R1:W-:Y:S01]  /*3cc0*/  @P4 STG.E desc[UR14][R22.64], R27 ;  /* 0x0000001b16004986 */ /* 0x0003e2000c10190e */
[----:B------:R-:W-:-:S04]  /*3cd0*/  IADD3 R24, P4, R28, UR9, RZ ;  /* 0x000000091c187c10 */ /* 0x000fc8000ff9e0ff */
[----:B------:R-:W-:Y:S01]  /*3ce0*/  IADD3.X R25, R29, UR10, RZ, P4, !PT ;  /* 0x0000000a1d197c10 */ /* 0x000fe2000a7fe4ff */
[----:B------:R-:W-:Y:S08]  /*3cf0*/  @!P5 BRA `(.L_x_96) ;  /* 0x000000000004d947 */ /* 0x000ff00003800000 */
[----:B------:R0:W5:Y:S02]  /*3d00*/  LDG.E.LTC128B R156, desc[UR14][R24.64] ;  /* 0x0000000e189c7981 */ /* 0x000164000c1e1920 */
.L_x_96:
[----:B------:R-:W-:Y:S05]  /*3d10*/  BSYNC B1 ;  /* 0x0000000000017941 */ /* 0x000fea0003800000 */
.L_x_95:
[----:B--2--5:R-:W-:Y:S01]  /*3d20*/  FMUL R32, R156, R11 ;  /* 0x0000000b9c207220 */ /* 0x024fe20000400000 */
[----:B-1----:R-:W-:Y:S01]  /*3d30*/  IMAD.X R27, R31, 0x1, R8, P6 ;  /* 0x000000011f1b7824 */ /* 0x002fe200030e0608 */
        /* <DEDUP_REMOVED lines=8> */
.L_x_98:
[----:B------:R-:W-:Y:S05]  /*3dc0*/  BSYNC B1 ;  /* 0x0000000000017941 */ /* 0x000fea0003800000 */
.L_x_97:
        /* <DEDUP_REMOVED lines=13> */
.L_x_100:
[----:B------:R-:W-:Y:S05]  /*3ea0*/  BSYNC B1 ;  /* 0x0000000000017941 */ /* 0x000fea0003800000 */
.L_x_99:
[----:B--2--5:R-:W-:Y:S01]  /*3eb0*/  FMUL R16, R156, R11 ;  /* 0x0000000b9c107220 */ /* 0x024fe20000400000 */
        /* <DEDUP_REMOVED lines=10> */
.L_x_102:
[----:B------:R-:W-:Y:S05]  /*3f60*/  BSYNC B1 ;  /* 0x0000000000017941 */ /* 0x000fea0003800000 */
.L_x_101:
[----:B------:R-:W-:Y:S01]  /*3f70*/  ISETP.GT.AND P1, PT, R13, 0x51, PT ;  /* 0x000000510d00780c */ /* 0x000fe20003f24270 */
[----:B------:R-:W-:Y:S02]  /*3f80*/  IMAD.X R19, R23, 0x1, R8, P5 ;  /* 0x0000000117137824 */ /* 0x000fe400028e0608 */
[----:B-----5:R-:W-:Y:S01]  /*3f90*/  FMUL R29, R156, R11 ;  /* 0x0000000b9c1d7220 */ /* 0x020fe20000400000 */
        /* <DEDUP_REMOVED lines=9> */
.L_x_104:
[----:B------:R-:W-:Y:S05]  /*4030*/  BSYNC B1 ;  /* 0x0000000000017941 */ /* 0x000fea0003800000 */
.L_x_103:
[----:B--2--5:R-:W-:Y:S01]  /*4040*/  FMUL R32, R156, R11 ;  /* 0x0000000b9c207220 */ /* 0x024fe20000400000 */
[----:B0-----:R-:W-:Y:S01]  /*4050*/  IMAD.X R31, R27, 0x1, R8, P6 ;  /* 0x000000011b1f7824 */ /* 0x001fe200030e0608 */
[----:B------:R-:W-:Y:S01]  /*4060*/  ISETP.GT.AND P4, PT, R10, 0x8, P2 ;  /* 0x000000080a00780c */ /* 0x000fe20001784270 */
[----:B------:R-:W-:Y:S01]  /*4070*/  BSSY B1, `(.L_x_105) ;  /* 0x0000007000017945 */ /* 0x000fe20003800000 */
[----:B------:R-:W-:Y:S01]  /*4080*/  FFMA R65, R65, R9, R32 ;  /* 0x0000000941417223 */ /* 0x000fe20000000020 */
[----:B---3--:R-:W-:-:S04]  /*4090*/  IADD3 R20, P2, R20, UR7, RZ ;  /* 0x0000000714147c10 */ /* 0x008fc8000ff5e0ff */
[----:B------:R0:W-:Y:S01]  /*40a0*/  @P5 STG.E desc[UR14][R30.64], R65 ;  /* 0x000000411e005986 */ /* 0x0001e2000c10190e */
[----:B------:R-:W-:-:S05]  /*40b0*/  IADD3.X R21, R21, UR8, RZ, P2, !PT ;  /* 0x0000000815157c10 */ /* 0x000fca00097fe4ff */
[----:B------:R-:W-:Y:S05]  /*40c0*/  @!P4 BRA `(.L_x_106) ;  /* 0x000000000004c947 */ /* 0x000fea0003800000 */
[----:B------:R2:W5:Y:S02]  /*40d0*/  LDG.E.LTC128B R156, desc[UR14][R20.64] ;  /* 0x0000000e149c7981 */ /* 0x000564000c1e1920 */
.L_x_106:
[----:B------:R-:W-:Y:S05]  /*40e0*/  BSYNC B1 ;  /* 0x0000000000017941 */ /* 0x000fea0003800000 */
.L_x_105:
        /* <DEDUP_REMOVED lines=13> */
.L_x_108:
[----:B------:R-:W-:Y:S05]  /*41c0*/  BSYNC B1 ;  /* 0x0000000000017941 */ /* 0x000fea0003800000 */
.L_x_107:
        /* <DEDUP_REMOVED lines=11> */
.L_x_110:
[----:B------:R-:W-:Y:S05]  /*4280*/  BSYNC B1 ;  /* 0x0000000000017941 */ /* 0x000fea0003800000 */
.L_x_109:
        /* <DEDUP_REMOVED lines=12> */
.L_x_112:
[----:B------:R-:W-:Y:S05]  /*4350*/  BSYNC B1 ;  /* 0x0000000000017941 */ /* 0x000fea0003800000 */
.L_x_111:
        /* <DEDUP_REMOVED lines=10> */
.L_x_114:
[----:B------:R-:W-:Y:S05]  /*4400*/  BSYNC B1 ;  /* 0x0000000000017941 */ /* 0x000fea0003800000 */
.L_x_113:
        /* <DEDUP_REMOVED lines=13> */
.L_x_116:
[----:B------:R-:W-:Y:S05]  /*44e0*/  BSYNC B1 ;  /* 0x0000000000017941 */ /* 0x000fea0003800000 */
.L_x_115:
        /* <DEDUP_REMOVED lines=11> */
.L_x_118:
[----:B------:R-:W-:Y:S05]  /*45a0*/  BSYNC B1 ;  /* 0x0000000000017941 */ /* 0x000fea0003800000 */
.L_x_117:
        /* <DEDUP_REMOVED lines=12> */
.L_x_120:
[----:B------:R-:W-:Y:S05]  /*4670*/  BSYNC B1 ;  /* 0x0000000000017941 */ /* 0x000fea0003800000 */
.L_x_119:
        /* <DEDUP_REMOVED lines=10> */
.L_x_122:
[----:B------:R-:W-:Y:S05]  /*4720*/  BSYNC B1 ;  /* 0x0000000000017941 */ /* 0x000fea0003800000 */
.L_x_121:
        /* <DEDUP_REMOVED lines=13> */
.L_x_124:
[----:B------:R-:W-:Y:S05]  /*4800*/  BSYNC B1 ;  /* 0x0000000000017941 */ /* 0x000fea0003800000 */
.L_x_123:
        /* <DEDUP_REMOVED lines=11> */
.L_x_126:
[----:B------:R-:W-:Y:S05]  /*48c0*/  BSYNC B1 ;  /* 0x0000000000017941 */ /* 0x000fea0003800000 */
.L_x_125:
        /* <DEDUP_REMOVED lines=12> */
.L_x_128:
[----:B------:R-:W-:Y:S05]  /*4990*/  BSYNC B1 ;  /* 0x0000000000017941 */ /* 0x000fea0003800000 */
.L_x_127:
        /* <DEDUP_REMOVED lines=10> */
.L_x_130:
[----:B------:R-:W-:Y:S05]  /*4a40*/  BSYNC B1 ;  /* 0x0000000000017941 */ /* 0x000fea0003800000 */
.L_x_129:
        /* <DEDUP_REMOVED lines=13> */
.L_x_132:
[----:B------:R-:W-:Y:S05]  /*4b20*/  BSYNC B1 ;  /* 0x0000000000017941 */ /* 0x000fea0003800000 */
.L_x_131:
        /* <DEDUP_REMOVED lines=11> */
.L_x_134:
[----:B------:R-:W-:Y:S05]  /*4be0*/  BSYNC B1 ;  /* 0x0000000000017941 */ /* 0x000fea0003800000 */
.L_x_133:
        /* <DEDUP_REMOVED lines=12> */
.L_x_136:
[----:B------:R-:W-:Y:S05]  /*4cb0*/  BSYNC B1 ;  /* 0x0000000000017941 */ /* 0x000fea0003800000 */
.L_x_135:
        /* <DEDUP_REMOVED lines=10> */
.L_x_138:
[----:B------:R-:W-:Y:S05]  /*4d60*/  BSYNC B1 ;  /* 0x0000000000017941 */ /* 0x000fea0003800000 */
.L_x_137:
        /* <DEDUP_REMOVED lines=13> */
.L_x_140:
[----:B------:R-:W-:Y:S05]  /*4e40*/  BSYNC B1 ;  /* 0x0000000000017941 */ /* 0x000fea0003800000 */
.L_x_139:
        /* <DEDUP_REMOVED lines=11> */
.L_x_142:
[----:B------:R-:W-:Y:S05]  /*4f00*/  BSYNC B1 ;  /* 0x0000000000017941 */ /* 0x000fea0003800000 */
.L_x_141:
        /* <DEDUP_REMOVED lines=12> */
.L_x_144:
[----:B------:R-:W-:Y:S05]  /*4fd0*/  BSYNC B1 ;  /* 0x0000000000017941 */ /* 0x000fea0003800000 */
.L_x_143:
        /* <DEDUP_REMOVED lines=10> */
.L_x_146:
[----:B------:R-:W-:Y:S05]  /*5080*/  BSYNC B1 ;  /* 0x0000000000017941 */ /* 0x000fea0003800000 */
.L_x_145:
        /* <DEDUP_REMOVED lines=13> */
.L_x_148:
[----:B------:R-:W-:Y:S05]  /*5160*/  BSYNC B1 ;  /* 0x0000000000017941 */ /* 0x000fea0003800000 */
.L_x_147:
        /* <DEDUP_REMOVED lines=11> */
.L_x_150:
[----:B------:R-:W-:Y:S05]  /*5220*/  BSYNC B1 ;  /* 0x0000000000017941 */ /* 0x000fea0003800000 */
.L_x_149:
        /* <DEDUP_REMOVED lines=12> */
.L_x_152:
[----:B------:R-:W-:Y:S05]  /*52f0*/  BSYNC B1 ;  /* 0x0000000000017941 */ /* 0x000fea0003800000 */
.L_x_151:
        /* <DEDUP_REMOVED lines=10> */
.L_x_154:
[----:B------:R-:W-:Y:S05]  /*53a0*/  BSYNC B1 ;  /* 0x0000000000017941 */ /* 0x000fea0003800000 */
.L_x_153:
        /* <DEDUP_REMOVED lines=13> */
.L_x_156:
[----:B------:R-:W-:Y:S05]  /*5480*/  BSYNC B1 ;  /* 0x0000000000017941 */ /* 0x000fea0003800000 */
.L_x_155:
        /* <DEDUP_REMOVED lines=11> */
.L_x_158:
[----:B------:R-:W-:Y:S05]  /*5540*/  BSYNC B1 ;  /* 0x0000000000017941 */ /* 0x000fea0003800000 */
.L_x_157:
        /* <DEDUP_REMOVED lines=12> */
.L_x_160:
[----:B------:R-:W-:Y:S05]  /*5610*/  BSYNC B1 ;  /* 0x0000000000017941 */ /* 0x000fea0003800000 */
.L_x_159:
        /* <DEDUP_REMOVED lines=10> */
.L_x_162:
[----:B------:R-:W-:Y:S05]  /*56c0*/  BSYNC B1 ;  /* 0x0000000000017941 */ /* 0x000fea0003800000 */
.L_x_161:
        /* <DEDUP_REMOVED lines=13> */
.L_x_164:
[----:B------:R-:W-:Y:S05]  /*57a0*/  BSYNC B1 ;  /* 0x0000000000017941 */ /* 0x000fea0003800000 */
.L_x_163:
        /* <DEDUP_REMOVED lines=11> */
.L_x_166:
[----:B------:R-:W-:Y:S05]  /*5860*/  BSYNC B1 ;  /* 0x0000000000017941 */ /* 0x000fea0003800000 */
.L_x_165:
        /* <DEDUP_REMOVED lines=12> */
.L_x_168:
[----:B------:R-:W-:Y:S05]  /*5930*/  BSYNC B1 ;  /* 0x0000000000017941 */ /* 0x000fea0003800000 */
.L_x_167:
        /* <DEDUP_REMOVED lines=10> */
.L_x_170:
[----:B------:R-:W-:Y:S05]  /*59e0*/  BSYNC B1 ;  /* 0x0000000000017941 */ /* 0x000fea0003800000 */
.L_x_169:
        /* <DEDUP_REMOVED lines=13> */
.L_x_172:
[----:B------:R-:W-:Y:S05]  /*5ac0*/  BSYNC B1 ;  /* 0x0000000000017941 */ /* 0x000fea0003800000 */
.L_x_171:
        /* <DEDUP_REMOVED lines=11> */
.L_x_174:
[----:B------:R-:W-:Y:S05]  /*5b80*/  BSYNC B1 ;  /* 0x0000000000017941 */ /* 0x000fea0003800000 */
.L_x_173:
        /* <DEDUP_REMOVED lines=12> */
.L_x_176:
[----:B------:R-:W-:Y:S05]  /*5c50*/  BSYNC B1 ;  /* 0x0000000000017941 */ /* 0x000fea0003800000 */
.L_x_175:
        /* <DEDUP_REMOVED lines=10> */
.L_x_178:
[----:B------:R-:W-:Y:S05]  /*5d00*/  BSYNC B1 ;  /* 0x0000000000017941 */ /* 0x000fea0003800000 */
.L_x_177:
        /* <DEDUP_REMOVED lines=13> */
.L_x_180:
[----:B------:R-:W-:Y:S05]  /*5de0*/  BSYNC B1 ;  /* 0x0000000000017941 */ /* 0x000fea0003800000 */
.L_x_179:
        /* <DEDUP_REMOVED lines=11> */
.L_x_182:
[----:B------:R-:W-:Y:S05]  /*5ea0*/  BSYNC B1 ;  /* 0x0000000000017941 */ /* 0x000fea0003800000 */
.L_x_181:
        /* <DEDUP_REMOVED lines=12> */
.L_x_184:
[----:B------:R-:W-:Y:S05]  /*5f70*/  BSYNC B1 ;  /* 0x0000000000017941 */ /* 0x000fea0003800000 */
.L_x_183:
        /* <DEDUP_REMOVED lines=10> */
.L_x_186:
[----:B------:R-:W-:Y:S05]  /*6020*/  BSYNC B1 ;  /* 0x0000000000017941 */ /* 0x000fea0003800000 */
.L_x_185:
        /* <DEDUP_REMOVED lines=13> */
.L_x_188:
[----:B------:R-:W-:Y:S05]  /*6100*/  BSYNC B1 ;  /* 0x0000000000017941 */ /* 0x000fea0003800000 */
.L_x_187:
        /* <DEDUP_REMOVED lines=11> */
.L_x_190:
[----:B------:R-:W-:Y:S05]  /*61c0*/  BSYNC B1 ;  /* 0x0000000000017941 */ /* 0x000fea0003800000 */
.L_x_189:
        /* <DEDUP_REMOVED lines=12> */
.L_x_192:
[----:B------:R-:W-:Y:S05]  /*6290*/  BSYNC B1 ;  /* 0x0000000000017941 */ /* 0x000fea0003800000 */
.L_x_191:
        /* <DEDUP_REMOVED lines=10> */
.L_x_194:
[----:B------:R-:W-:Y:S05]  /*6340*/  BSYNC B1 ;  /* 0x0000000000017941 */ /* 0x000fea0003800000 */
.L_x_193:
        /* <DEDUP_REMOVED lines=13> */
.L_x_196:
[----:B------:R-:W-:Y:S05]  /*6420*/  BSYNC B1 ;  /* 0x0000000000017941 */ /* 0x000fea0003800000 */
.L_x_195:
        /* <DEDUP_REMOVED lines=11> */
.L_x_198:
[----:B------:R-:W-:Y:S05]  /*64e0*/  BSYNC B1 ;  /* 0x0000000000017941 */ /* 0x000fea0003800000 */
.L_x_197:
        /* <DEDUP_REMOVED lines=12> */
.L_x_200:
[----:B------:R-:W-:Y:S05]  /*65b0*/  BSYNC B1 ;  /* 0x0000000000017941 */ /* 0x000fea0003800000 */
.L_x_199:
        /* <DEDUP_REMOVED lines=10> */
.L_x_202:
[----:B------:R-:W-:Y:S05]  /*6660*/  BSYNC B1 ;  /* 0x0000000000017941 */ /* 0x000fea0003800000 */
.L_x_201:
        /* <DEDUP_REMOVED lines=13> */
.L_x_204:
[----:B------:R-:W-:Y:S05]  /*6740*/  BSYNC B1 ;  /* 0x0000000000017941 */ /* 0x000fea0003800000 */
.L_x_203:
        /* <DEDUP_REMOVED lines=11> */
.L_x_206:
[----:B------:R-:W-:Y:S05]  /*6800*/  BSYNC B1 ;  /* 0x0000000000017941 */ /* 0x000fea0003800000 */
.L_x_205:
        /* <DEDUP_REMOVED lines=12> */
.L_x_208:
[----:B------:R-:W-:Y:S05]  /*68d0*/  BSYNC B1 ;  /* 0x0000000000017941 */ /* 0x000fea0003800000 */
.L_x_207:
        /* <DEDUP_REMOVED lines=10> */
.L_x_210:
[----:B------:R-:W-:Y:S05]  /*6980*/  BSYNC B1 ;  /* 0x0000000000017941 */ /* 0x000fea0003800000 */
.L_x_209:
        /* <DEDUP_REMOVED lines=13> */
.L_x_212:
[----:B------:R-:W-:Y:S05]  /*6a60*/  BSYNC B1 ;  /* 0x0000000000017941 */ /* 0x000fea0003800000 */
.L_x_211:
        /* <DEDUP_REMOVED lines=11> */
.L_x_214:
[----:B------:R-:W-:Y:S05]  /*6b20*/  BSYNC B1 ;  /* 0x0000000000017941 */ /* 0x000fea0003800000 */
.L_x_213:
        /* <DEDUP_REMOVED lines=12> */
.L_x_216:
[----:B------:R-:W-:Y:S05]  /*6bf0*/  BSYNC B1 ;  /* 0x0000000000017941 */ /* 0x000fea0003800000 */
.L_x_215:
        /* <DEDUP_REMOVED lines=10> */
.L_x_218:
[----:B------:R-:W-:Y:S05]  /*6ca0*/  BSYNC B1 ;  /* 0x0000000000017941 */ /* 0x000fea0003800000 */
.L_x_217:
        /* <DEDUP_REMOVED lines=13> */
.L_x_220:
[----:B------:R-:W-:Y:S05]  /*6d80*/  BSYNC B1 ;  /* 0x0000000000017941 */ /* 0x000fea0003800000 */
.L_x_219:
        /* <DEDUP_REMOVED lines=11> */
.L_x_222:
[----:B------:R-:W-:Y:S05]  /*6e40*/  BSYNC B1 ;  /* 0x0000000000017941 */ /* 0x000fea0003800000 */
.L_x_221:
        /* <DEDUP_REMOVED lines=12> */
.L_x_224:
[----:B------:R-:W-:Y:S05]  /*6f10*/  BSYNC B1 ;  /* 0x0000000000017941 */ /* 0x000fea0003800000 */
.L_x_223:
        /* <DEDUP_REMOVED lines=10> */
.L_x_226:
[----:B------:R-:W-:Y:S05]  /*6fc0*/  BSYNC B1 ;  /* 0x0000000000017941 */ /* 0x000fea0003800000 */
.L_x_225:
        /* <DEDUP_REMOVED lines=13> */
.L_x_228:
[----:B------:R-:W-:Y:S05]  /*70a0*/  BSYNC B1 ;  /* 0x0000000000017941 */ /* 0x000fea0003800000 */
.L_x_227:
        /* <DEDUP_REMOVED lines=11> */
.L_x_230:
[----:B------:R-:W-:Y:S05]  /*7160*/  BSYNC B1 ;  /* 0x0000000000017941 */ /* 0x000fea0003800000 */
.L_x_229:
        /* <DEDUP_REMOVED lines=12> */
.L_x_232:
[----:B------:R-:W-:Y:S05]  /*7230*/  BSYNC B1 ;  /* 0x0000000000017941 */ /* 0x000fea0003800000 */
.L_x_231:
        /* <DEDUP_REMOVED lines=10> */
.L_x_234:
[----:B------:R-:W-:Y:S05]  /*72e0*/  BSYNC B1 ;  /* 0x0000000000017941 */ /* 0x000fea0003800000 */
.L_x_233:
        /* <DEDUP_REMOVED lines=13> */
.L_x_236:
[----:B------:R-:W-:Y:S05]  /*73c0*/  BSYNC B1 ;  /* 0x0000000000017941 */ /* 0x000fea0003800000 */
.L_x_235:
        /* <DEDUP_REMOVED lines=11> */
.L_x_238:
[----:B------:R-:W-:Y:S05]  /*7480*/  BSYNC B1 ;  /* 0x0000000000017941 */ /* 0x000fea0003800000 */
.L_x_237:
        /* <DEDUP_REMOVED lines=12> */
.L_x_240:
[----:B------:R-:W-:Y:S05]  /*7550*/  BSYNC B1 ;  /* 0x0000000000017941 */ /* 0x000fea0003800000 */
.L_x_239:
        /* <DEDUP_REMOVED lines=10> */
.L_x_242:
[----:B------:R-:W-:Y:S05]  /*7600*/  BSYNC B1 ;  /* 0x0000000000017941 */ /* 0x000fea0003800000 */
.L_x_241:
        /* <DEDUP_REMOVED lines=13> */
.L_x_244:
[----:B------:R-:W-:Y:S05]  /*76e0*/  BSYNC B1 ;  /* 0x0000000000017941 */ /* 0x000fea0003800000 */
.L_x_243:
        /* <DEDUP_REMOVED lines=11> */
.L_x_246:
[----:B------:R-:W-:Y:S05]  /*77a0*/  BSYNC B1 ;  /* 0x0000000000017941 */ /* 0x000fea0003800000 */
.L_x_245:
        /* <DEDUP_REMOVED lines=12> */
.L_x_248:
[----:B------:R-:W-:Y:S05]  /*7870*/  BSYNC B1 ;  /* 0x0000000000017941 */ /* 0x000fea0003800000 */
.L_x_247:
        /* <DEDUP_REMOVED lines=10> */
.L_x_250:
[----:B------:R-:W-:Y:S05]  /*7920*/  BSYNC B1 ;  /* 0x0000000000017941 */ /* 0x000fea0003800000 */
.L_x_249:
        /* <DEDUP_REMOVED lines=13> */
.L_x_252:
[----:B------:R-:W-:Y:S05]  /*7a00*/  BSYNC B1 ;  /* 0x0000000000017941 */ /* 0x000fea0003800000 */
.L_x_251:
        /* <DEDUP_REMOVED lines=11> */
.L_x_254:
[----:B------:R-:W-:Y:S05]  /*7ac0*/  BSYNC B1 ;  /* 0x0000000000017941 */ /* 0x000fea0003800000 */
.L_x_253:
        /* <DEDUP_REMOVED lines=12> */
.L_x_256:
[----:B------:R-:W-:Y:S05]  /*7b90*/  BSYNC B1 ;  /* 0x0000000000017941 */ /* 0x000fea0003800000 */
.L_x_255:
        /* <DEDUP_REMOVED lines=10> */
.L_x_258:
[----:B------:R-:W-:Y:S05]  /*7c40*/  BSYNC B1 ;  /* 0x0000000000017941 */ /* 0x000fea0003800000 */
.L_x_257:
        /* <DEDUP_REMOVED lines=13> */
.L_x_260:
[----:B------:R-:W-:Y:S05]  /*7d20*/  BSYNC B1 ;  /* 0x0000000000017941 */ /* 0x000fea0003800000 */
.L_x_259:
        /* <DEDUP_REMOVED lines=11> */
.L_x_262:
[----:B------:R-:W-:Y:S05]  /*7de0*/  BSYNC B1 ;  /* 0x0000000000017941 */ /* 0x000fea0003800000 */
.L_x_261:
[----:B------:R-:W-:Y:S01]  /*7df0*/  ISETP.GT.AND P2, PT, R13, 0xf1, PT ;  /* 0x000000f10d00780c */ /* 0x000fe20003f44270 */
[----:B-----5:R-:W-:Y:S01]  /*7e00*/  FMUL R29, R156, R11 ;  /* 0x0000000b9c1d7220 */ /* 0x020fe20000400000 */
[----:B------:R-:W-:Y:S01]  /*7e10*/  IMAD.X R19, R23, 0x1, R8, P5 ;  /* 0x0000000117137824 */ /* 0x000fe200028e0608 */
[----:B------:R-:W-:Y:S01]  /*7e20*/  BSSY B1, `(.L_x_263) ;  /* 0x0000009000017945 */ /* 0x000fe20003800000 */
[----:B------:R-:W-:Y:S01]  /*7e30*/  ISETP.GT.AND P1, PT, R10, RZ, P2 ;  /* 0x000000ff0a00720c */ /* 0x000fe20001724270 */
[----:B0-----:R-:W-:Y:S01]  /*7e40*/  FFMA R31, R144, R9, R29 ;  /* 0x00000009901f7223 */ /* 0x001fe2000000001d */
[----:B------:R-:W-:-:S04]  /*7e50*/  IADD3 R30, P5, R26, R7, RZ ;  /* 0x000000071a1e7210 */ /* 0x000fc80007fbe0ff */
[----:B------:R0:W-:Y:S01]  /*7e60*/  @P6 STG.E desc[UR14][R18.64], R31 ;  /* 0x0000001f12006986 */ /* 0x0001e2000c10190e */
[----:B------:R-:W-:-:S04]  /*7e70*/  IADD3 R28, P6, R24, UR9, RZ ;  /* 0x00000009181c7c10 */ /* 0x000fc8000ffde0ff */
[----:B------:R-:W-:Y:S02]  /*7e80*/  IADD3.X R29, R25, UR10, RZ, P6, !PT ;  /* 0x0000000a191d7c10 */ /* 0x000fe4000b7fe4ff */
[----:B------:R-:W-:Y:S07]  /*7e90*/  @!P1 BRA `(.L_x_264) ;  /* 0x0000000000049947 */ /* 0x000fee0003800000 */
[----:B------:R0:W5:Y:S02]  /*7ea0*/  LDG.E.LTC128B R156, desc[UR14][R28.64] ;  /* 0x0000000e1c9c7981 */ /* 0x000164000c1e1920 */
.L_x_264:
[----:B------:R-:W-:Y:S05]  /*7eb0*/  BSYNC B1 ;  /* 0x0000000000017941 */ /* 0x000fea0003800000 */
.L_x_263:
        /* <DEDUP_REMOVED lines=10> */
.L_x_266:
[----:B------:R-:W-:Y:S05]  /*7f60*/  BSYNC B1 ;  /* 0x0000000000017941 */ /* 0x000fea0003800000 */
.L_x_265:
        /* <DEDUP_REMOVED lines=13> */
.L_x_268:
[----:B------:R-:W-:Y:S05]  /*8040*/  BSYNC B1 ;  /* 0x0000000000017941 */ /* 0x000fea0003800000 */
.L_x_267:
[----:B--2--5:R-:W-:Y:S01]  /*8050*/  FMUL R20, R156, R11 ;  /* 0x0000000b9c147220 */ /* 0x024fe20000400000 */
[----:B------:R-:W-:Y:S01]  /*8060*/  IMAD.X R33, R27, 0x1, R14, P5 ;  /* 0x000000011b217824 */ /* 0x000fe200028e060e */
[----:B------:R-:W-:Y:S01]  /*8070*/  ISETP.GT.AND P6, PT, R10, RZ, P1 ;  /* 0x000000ff0a00720c */ /* 0x000fe20000fc4270 */
[----:B------:R-:W-:Y:S01]  /*8080*/  BSSY B1, `(.L_x_269) ;  /* 0x0000008000017945 */ /* 0x000fe20003800000 */
[----:B------:R-:W-:Y:S01]  /*8090*/  FFMA R147, R147, R9, R20 ;  /* 0x0000000993937223 */ /* 0x000fe20000000014 */
[----:B---3--:R-:W-:-:S04]  /*80a0*/  IADD3 R22, P4, R18, R7, RZ ;  /* 0x0000000712167210 */ /* 0x008fc80007f9e0ff */
[----:B------:R2:W-:Y:S06]  /*80b0*/  @P2 STG.E desc[UR14][R32.64], R147 ;  /* 0x0000009320002986 */ /* 0x0005ec000c10190e */
[----:B------:R-:W-:Y:S05]  /*80c0*/  @!P6 BRA `(.L_x_270) ;  /* 0x00000000000ce947 */ /* 0x000fea0003800000 */
[----:B------:R-:W-:-:S04]  /*80d0*/  IADD3 R20, P2, R16, UR9, RZ ;  /* 0x0000000910147c10 */ /* 0x000fc8000ff5e0ff */
[----:B------:R-:W-:-:S05]  /*80e0*/  IADD3.X R21, R17, UR10, RZ, P2, !PT ;  /* 0x0000000a11157c10 */ /* 0x000fca00097fe4ff */
[----:B------:R3:W5:Y:S04]  /*80f0*/  LDG.E.LTC128B R156, desc[UR14][R20.64] ;  /* 0x0000000e149c7981 */ /* 0x000768000c1e1920 */
.L_x_270:
[----:B------:R-:W-:Y:S05]  /*8100*/  BSYNC B1 ;  /* 0x0000000000017941 */ /* 0x000fea0003800000 */
.L_x_269:
[----:B------:R-:W-:Y:S01]  /*8110*/  ISETP.GT.AND P2, PT, R13, 0xf9, PT ;  /* 0x000000f90d00780c */ /* 0x000fe20003f44270 */
[----:B---3-5:R-:W-:Y:S01]  /*8120*/  FMUL R21, R156, R11 ;  /* 0x0000000b9c157220 */ /* 0x028fe20000400000 */
[----:B------:R-:W-:Y:S01]  /*8130*/  IMAD.X R23, R19, 0x1, R8, P4 ;  /* 0x0000000113177824 */ /* 0x000fe200020e0608 */
[----:B------:R-:W-:Y:S01]  /*8140*/  BSSY B1, `(.L_x_271) ;  /* 0x0000009000017945 */ /* 0x000fe20003800000 */
[----:B------:R-:W-:Y:S01]  /*8150*/  ISETP.GT.AND P5, PT, R10, RZ, P2 ;  /* 0x000000ff0a00720c */ /* 0x000fe200017a4270 */
[----:B------:R-:W-:Y:S01]  /*8160*/  FFMA R13, R148, R9, R21 ;  /* 0x00000009940d7223 */ /* 0x000fe20000000015 */
[----:B------:R-:W-:-:S04]  /*8170*/  IADD3 R24, P4, R30, R7, RZ ;  /* 0x000000071e187210 */ /* 0x000fc80007f9e0ff */
[----:B------:R3:W-:Y:S01]  /*8180*/  @P6 STG.E desc[UR14][R22.64], R13 ;  /* 0x0000000d16006986 */ /* 0x0007e2000c10190e */
[----:B------:R-:W-:-:S04]  /*8190*/  IADD3 R20, P6, R28, UR9, RZ ;  /* 0x000000091c147c10 */ /* 0x000fc8000ffde0ff */
[----:B------:R-:W-:Y:S02]  /*81a0*/  IADD3.X R21, R29, UR10, RZ, P6, !PT ;  /* 0x0000000a1d157c10 */ /* 0x000fe4000b7fe4ff */
[----:B------:R-:W-:Y:S07]  /*81b0*/  @!P5 BRA `(.L_x_272) ;  /* 0x000000000004d947 */ /* 0x000fee0003800000 */
[----:B------:R0:W5:Y:S02]  /*81c0*/  LDG.E.LTC128B R156, desc[UR14][R20.64] ;  /* 0x0000000e149c7981 */ /* 0x000164000c1e1920 */
.L_x_272:
[----:B------:R-:W-:Y:S05]  /*81d0*/  BSYNC B1 ;  /* 0x0000000000017941 */ /* 0x000fea0003800000 */
.L_x_271:
[----:B0----5:R-:W-:Y:S01]  /*81e0*/  FMUL R20, R156, R11 ;  /* 0x0000000b9c147220 */ /* 0x021fe20000400000 */
[----:B------:R-:W-:Y:S01]  /*81f0*/  IMAD.X R25, R31, 0x1, R8, P4 ;  /* 0x000000011f197824 */ /* 0x000fe200020e0608 */
[----:B------:R-:W-:Y:S01]  /*8200*/  ISETP.GT.AND P1, PT, R10, 0x8, P1 ;  /* 0x000000080a00780c */ /* 0x000fe20000f24270 */
[----:B------:R-:W-:Y:S01]  /*8210*/  BSSY B1, `(.L_x_273) ;  /* 0x0000008000017945 */ /* 0x000fe20003800000 */
[----:B------:R-:W-:Y:S01]  /*8220*/  FFMA R149, R149, R9, R20 ;  /* 0x0000000995957223 */ /* 0x000fe20000000014 */
[----:B----4-:R-:W-:Y:S02]  /*8230*/  IADD3 R16, P4, R16, UR7, RZ ;  /* 0x0000000710107c10 */ /* 0x010fe4000ff9e0ff */
[----:B------:R-:W-:Y:S02]  /*8240*/  IADD3 R20, P6, R18, R15, RZ ;  /* 0x0000000f12147210 */ /* 0x000fe40007fde0ff */
[----:B------:R0:W-:Y:S01]  /*8250*/  @P5 STG.E desc[UR14][R24.64], R149 ;  /* 0x0000009518005986 */ /* 0x0001e2000c10190e */
[----:B------:R-:W-:-:S05]  /*8260*/  IADD3.X R17, R17, UR8, RZ, P4, !PT ;  /* 0x0000000811117c10 */ /* 0x000fca000a7fe4ff */
[----:B------:R-:W-:Y:S05]  /*8270*/  @!P1 BRA `(.L_x_274) ;  /* 0x0000000000049947 */ /* 0x000fea0003800000 */
[----:B------:R4:W5:Y:S02]  /*8280*/  LDG.E.LTC128B R156, desc[UR14][R16.64] ;  /* 0x0000000e109c7981 */ /* 0x000964000c1e1920 */
.L_x_274:
[----:B------:R-:W-:Y:S05]  /*8290*/  BSYNC B1 ;  /* 0x0000000000017941 */ /* 0x000fea0003800000 */
.L_x_273:
[----:B------:R-:W-:Y:S01]  /*82a0*/  ISETP.GT.AND P2, PT, R10, 0x8, P2 ;  /* 0x000000080a00780c */ /* 0x000fe20001744270 */
[----:B-----5:R-:W-:Y:S01]  /*82b0*/  FMUL R7, R156, R11 ;  /* 0x0000000b9c077220 */ /* 0x020fe20000400000 */
[----:B------:R-:W-:Y:S01]  /*82c0*/  IMAD.X R21, R19, 0x1, R14, P6 ;  /* 0x0000000113157824 */ /* 0x000fe200030e060e */
[----:B------:R-:W-:Y:S02]  /*82d0*/  BSSY B1, `(.L_x_275) ;  /* 0x0000007000017945 */ /* 0x000fe40003800000 */
[----:B------:R-:W-:-:S05]  /*82e0*/  FFMA R7, R150, R9, R7 ;  /* 0x0000000996077223 */ /* 0x000fca0000000007 */
[----:B------:R0:W-:Y:S01]  /*82f0*/  @P1 STG.E desc[UR14][R20.64], R7 ;  /* 0x0000000714001986 */ /* 0x0001e2000c10190e */
[----:B----4-:R-:W-:-:S04]  /*8300*/  IADD3 R16, P1, R28, UR7, RZ ;  /* 0x000000071c107c10 */ /* 0x010fc8000ff3e0ff */
[----:B------:R-:W-:Y:S01]  /*8310*/  IADD3.X R17, R29, UR8, RZ, P1, !PT ;  /* 0x000000081d117c10 */ /* 0x000fe20008ffe4ff */
[----:B------:R-:W-:Y:S08]  /*8320*/  @!P2 BRA `(.L_x_276) ;  /* 0x000000000004a947 */ /* 0x000ff00003800000 */
[----:B------:R4:W5:Y:S02]  /*8330*/  LDG.E.LTC128B R156, desc[UR14][R16.64] ;  /* 0x0000000e109c7981 */ /* 0x000964000c1e1920 */
.L_x_276:
[----:B------:R-:W-:Y:S05]  /*8340*/  BSYNC B1 ;  /* 0x0000000000017941 */ /* 0x000fea0003800000 */
.L_x_275:
[----:B------:R-:W-:Y:S05]  /*8350*/  @!P2 BRA `(.L_x_277) ;  /* 0x0000002c0014a947 */ /* 0x000fea0003800000 */
[----:B----4-:R-:W-:Y:S01]  /*8360*/  IADD3 R16, P1, R30, R15, RZ ;  /* 0x0000000f1e107210 */ /* 0x010fe20007f3e0ff */
[----:B-----5:R-:W-:-:S04]  /*8370*/  FMUL R156, R156, R11 ;  /* 0x0000000b9c9c7220 */ /* 0x020fc80000400000 */
[----:B------:R-:W-:Y:S02]  /*8380*/  IMAD.X R17, R31, 0x1, R14, P1 ;  /* 0x000000011f117824 */ /* 0x000fe400008e060e */
[----:B------:R-:W-:-:S05]  /*8390*/  FFMA R151, R151, R9, R156 ;  /* 0x0000000997977223 */ /* 0x000fca000000009c */
[----:B------:R4:W-:Y:S01]  /*83a0*/  STG.E desc[UR14][R16.64], R151 ;  /* 0x0000009710007986 */ /* 0x0009e2000c10190e */
[----:B------:R-:W-:Y:S05]  /*83b0*/  BRA `(.L_x_277) ;  /* 0x0000002800fc7947 */ /* 0x000fea0003800000 */
.L_x_26:
[----:B------:R-:W-:Y:S01]  /*83c0*/  ISETP.GT.AND P5, PT, R13, 0x1, PT ;  /* 0x000000010d00780c */ /* 0x000fe20003fa4270 */
[----:B------:R-:W-:Y:S01]  /*83d0*/  ULDC.64 UR8, c[0x0][0x6c0] ;  /* 0x0001b00000087ab9 */ /* 0x000fe20000000a00 */
[----:B------:R-:W-:Y:S01]  /*83e0*/  ISETP.GT.AND P1, PT, R10, 0x8, P1 ;  /* 0x000000080a00780c */ /* 0x000fe20000f24270 */
[-C--:B------:R-:W-:Y:S01]  /*83f0*/  FMUL R21, R24, R9.reuse ;  /* 0x0000000918157220 */ /* 0x080fe20000400000 */
[----:B------:R-:W-:Y:S01]  /*8400*/  LEA R16, P6, R156, UR8, 0x2 ;  /* 0x000000089c107c11 */ /* 0x000fe2000f8c10ff */
[-C--:B------:R-:W-:Y:S01]  /*8410*/  FMUL R25, R25, R9.reuse ;  /* 0x0000000919197220 */ /* 0x080fe20000400000 */
[----:B------:R-:W-:Y:S01]  /*8420*/  ISETP.GT.AND P2, PT, R10, RZ, P5 ;  /* 0x000000ff0a00720c */ /* 0x000fe20002f44270 */
[-C--:B------:R-:W-:Y:S01]  /*8430*/  FMUL R153, R26, R9.reuse ;  /* 0x000000091a997220 */ /* 0x080fe20000400000 */
[----:B------:R-:W-:Y:S01]  /*8440*/  LEA.HI.X R17, R156, UR9, R163, 0x2, P6 ;  /* 0x000000099c117c11 */ /* 0x000fe2000b0f14a3 */
[C---:B------:R-:W-:Y:S01]  /*8450*/  IMAD.SHL.U32 R8, R14.reuse, 0x20, RZ ;  /* 0x000000200e087824 */ /* 0x040fe200078e00ff */
[-C--:B------:R-:W-:Y:S01]  /*8460*/  LEA R18, P6, R14, R16.reuse, 0x2 ;  /* 0x000000100e127211 */ /* 0x080fe200078c10ff */
[----:B------:R-:W-:Y:S01]  /*8470*/  FMUL R27, R27, R9 ;  /* 0x000000091b1b7220 */ /* 0x000fe20000400000 */
[----:B------:R-:W-:Y:S01]  /*8480*/  ISETP.GT.AND P5, PT, R10, 0x8, P5 ;  /* 0x000000080a00780c */ /* 0x000fe20002fa4270 */
[----:B------:R0:W-:Y:S01]  /*8490*/  @P4 STG.E desc[UR14][R16.64], R21 ;  /* 0x0000001510004986 */ /* 0x0001e2000c10190e */
[C-C-:B------:R-:W-:Y:S01]  /*84a0*/  LEA.HI.X R19, R14.reuse, R17, R15.reuse, 0x2, P6 ;  /* 0x000000110e137211 */ /* 0x140fe200030f140f */
[-C--:B------:R-:W-:Y:S01]  /*84b0*/  FMUL R29, R29, R9.reuse ;  /* 0x000000091d1d7220 */ /* 0x080fe20000400000 */
[----:B------:R-:W-:Y:S01]  /*84c0*/  ISETP.GT.AND P4, PT, R13, 0x8, PT ;  /* 0x000000080d00780c */ /* 0x000fe20003f84270 */
[-C--:B------:R-:W-:Y:S01]  /*84d0*/  FMUL R31, R31, R9.reuse ;  /* 0x000000091f1f7220 */ /* 0x080fe20000400000 */
[----:B------:R-:W-:Y:S01]  /*84e0*/  SHF.L.U64.HI R7, R14, 0x5, R15 ;  /* 0x000000050e077819 */ /* 0x000fe2000001020f */
[----:B------:R1:W-:Y:S01]  /*84f0*/  @P2 STG.E desc[UR14][R18.64], R25 ;  /* 0x0000001912002986 */ /* 0x0003e2000c10190e */
[----:B------:R-:W-:Y:S01]  /*8500*/  ISETP.GT.AND P6, PT, R10, RZ, P4 ;  /* 0x000000ff0a00720c */ /* 0x000fe200027c4270 */
[-C--:B------:R-:W-:Y:S01]  /*8510*/  FMUL R33, R33, R9.reuse ;  /* 0x0000000921217220 */ /* 0x080fe20000400000 */
[----:B------:R-:W-:Y:S01]  /*8520*/  ISETP.GT.AND P2, PT, R13, 0x9, PT ;  /* 0x000000090d00780c */ /* 0x000fe20003f44270 */
[----:B------:R2:W-:Y:S01]  /*8530*/  @P1 STG.E desc[UR14][R16.64+0x20], R153 ;  /* 0x0000209910001986 */ /* 0x0005e2000c10190e */
[----:B------:R-:W-:Y:S01]  /*8540*/  IADD3 R20, P1, R8, R16, RZ ;  /* 0x0000001008147210 */ /* 0x000fe20007f3e0ff */
[-C--:B------:R-:W-:Y:S01]  /*8550*/  FMUL R35, R35, R9.reuse ;  /* 0x0000000923237220 */ /* 0x080fe20000400000 */
[----:B------:R-:W-:Y:S01]  /*8560*/  ISETP.GT.AND P4, PT, R10, 0x8, P4 ;  /* 0x000000080a00780c */ /* 0x000fe20002784270 */
[----:B------:R3:W-:Y:S01]  /*8570*/  @P5 STG.E desc[UR14][R18.64+0x20], R27 ;  /* 0x0000201b12005986 */ /* 0x0007e2000c10190e */
[----:B------:R-:W-:Y:S01]  /*8580*/  IADD3 R22, P5, R8, R18, RZ ;  /* 0x0000001208167210 */ /* 0x000fe20007fbe0ff */
[C---:B0-----:R-:W-:Y:S01]  /*8590*/  IMAD.X R21, R7.reuse, 0x1, R17, P1 ;  /* 0x0000000107157824 */ /* 0x041fe200008e0611 */
[----:B------:R-:W-:Y:S01]  /*85a0*/  ISETP.GT.AND P1, PT, R10, RZ, P2 ;  /* 0x000000ff0a00720c */ /* 0x000fe20001724270 */
[----:B-1----:R-:W-:Y:S01]  /*85b0*/  FMUL R25, R28, R9 ;  /* 0x000000091c197220 */ /* 0x002fe20000400000 */
[----:B------:R-:W-:Y:S01]  /*85c0*/  ISETP.GT.AND P2, PT, R10, 0x8, P2 ;  /* 0x000000080a00780c */ /* 0x000fe20001744270 */
[----:B------:R-:W-:-:S02]  /*85d0*/  IMAD.X R23, R7, 0x1, R19, P5 ;  /* 0x0000000107177824 */ /* 0x000fc400028e0613 */
[-C--:B------:R-:W-:Y:S01]  /*85e0*/  FMUL R37, R37, R9.reuse ;  /* 0x0000000925257220 */ /* 0x080fe20000400000 */
[-C--:B--2---:R-:W-:Y:S01]  /*85f0*/  FMUL R153, R30, R9.reuse ;  /* 0x000000091e997220 */ /* 0x084fe20000400000 */
[----:B------:R0:W-:Y:S01]  /*8600*/  @P6 STG.E desc[UR14][R20.64], R25 ;  /* 0x0000001914006986 */ /* 0x0001e2000c10190e */
[----:B------:R-:W-:Y:S01]  /*8610*/  IADD3 R15, P6, R8, 0x20, RZ ;  /* 0x00000020080f7810 */ /* 0x000fe20007fde0ff */
[-C--:B------:R-:W-:Y:S01]  /*8620*/  FMUL R39, R39, R9.reuse ;  /* 0x0000000927277220 */ /* 0x080fe20000400000 */
[-C--:B------:R-:W-:Y:S01]  /*8630*/  FMUL R41, R41, R9.reuse ;  /* 0x0000000929297220 */ /* 0x080fe20000400000 */
[-C--:B------:R-:W-:Y:S01]  /*8640*/  FMUL R43, R43, R9.reuse ;  /* 0x000000092b2b7220 */ /* 0x080fe20000400000 */
[----:B------:R-:W-:Y:S01]  /*8650*/  IADD3 R16, P5, R15, R16, RZ ;  /* 0x000000100f107210 */ /* 0x000fe20007fbe0ff */
[----:B------:R-:W-:Y:S01]  /*8660*/  IMAD.X R14, RZ, RZ, R7, P6 ;  /* 0x000000ffff0e7224 */ /* 0x000fe200030e0607 */
[----:B------:R1:W-:Y:S01]  /*8670*/  @P1 STG.E desc[UR14][R22.64], R29 ;  /* 0x0000001d16001986 */ /* 0x0003e2000c10190e */
[----:B------:R-:W-:Y:S01]  /*8680*/  ISETP.GT.AND P1, PT, R13, 0x10, PT ;  /* 0x000000100d00780c */ /* 0x000fe20003f24270 */
[-C--:B------:R-:W-:Y:S01]  /*8690*/  FMUL R45, R45, R9.reuse ;  /* 0x000000092d2d7220 */ /* 0x080fe20000400000 */
[----:B------:R-:W-:Y:S01]  /*86a0*/  IMAD.X R17, R14, 0x1, R17, P5 ;  /* 0x000000010e117824 */ /* 0x000fe200028e0611 */
[----:B---3--:R-:W-:Y:S01]  /*86b0*/  IADD3 R18, P5, R15, R18, RZ ;  /* 0x000000120f127210 */ /* 0x008fe20007fbe0ff */
[-C--:B------:R-:W-:Y:S01]  /*86c0*/  FMUL R47, R47, R9.reuse ;  /* 0x000000092f2f7220 */ /* 0x080fe20000400000 */
[----:B------:R-:W-:Y:S01]  /*86d0*/  IADD3 R24, P6, R8, R20, RZ ;  /* 0x0000001408187210 */ /* 0x000fe20007fde0ff */
[-C--:B------:R-:W-:Y:S01]  /*86e0*/  FMUL R49, R49, R9.reuse ;  /* 0x0000000931317220 */ /* 0x080fe20000400000 */
[----:B------:R2:W-:Y:S01]  /*86f0*/  @P4 STG.E desc[UR14][R16.64], R153 ;  /* 0x0000009910004986 */ /* 0x0005e2000c10190e */
[----:B------:R-:W-:Y:S01]  /*8700*/  IMAD.X R19, R14, 0x1, R19, P5 ;  /* 0x000000010e137824 */ /* 0x000fe200028e0613 */
[----:B------:R-:W-:Y:S01]  /*8710*/  ISETP.GT.AND P5, PT, R10, RZ, P1 ;  /* 0x000000ff0a00720c */ /* 0x000fe20000fa4270 */
[----:B0-----:R-:W-:Y:S01]  /*8720*/  IMAD.X R25, R7, 0x1, R21, P6 ;  /* 0x0000000107197824 */ /* 0x001fe200030e0615 */
[----:B------:R-:W-:Y:S01]  /*8730*/  ISETP.GT.AND P4, PT, R13, 0x11, PT ;  /* 0x000000110d00780c */ /* 0x000fe20003f84270 */
[-C--:B-1----:R-:W-:Y:S01]  /*8740*/  FMUL R29, R32, R9.reuse ;  /* 0x00000009201d7220 */ /* 0x082fe20000400000 */
[----:B------:R0:W-:Y:S01]  /*8750*/  @P2 STG.E desc[UR14][R18.64], R31 ;  /* 0x0000001f12002986 */ /* 0x0001e2000c10190e */
[----:B------:R-:W-:Y:S01]  /*8760*/  IADD3 R26, P6, R8, R22, RZ ;  /* 0x00000016081a7210 */ /* 0x000fe20007fde0ff */
[-C--:B------:R-:W-:Y:S01]  /*8770*/  FMUL R51, R51, R9.reuse ;  /* 0x0000000933337220 */ /* 0x080fe20000400000 */
[C---:B------:R-:W-:Y:S01]  /*8780*/  ISETP.GT.AND P2, PT, R10.reuse, RZ, P4 ;  /* 0x000000ff0a00720c */ /* 0x040fe20002744270 */
[-C--:B------:R-:W-:Y:S01]  /*8790*/  FMUL R53, R53, R9.reuse ;  /* 0x0000000935357220 */ /* 0x080fe20000400000 */
[C---:B------:R-:W-:Y:S01]  /*87a0*/  ISETP.GT.AND P1, PT, R10.reuse, 0x8, P1 ;  /* 0x000000080a00780c */ /* 0x040fe20000f24270 */
[----:B------:R-:W-:Y:S01]  /*87b0*/  IMAD.X R27, R7, 0x1, R23, P6 ;  /* 0x00000001071b7824 */ /* 0x000fe200030e0617 */
[----:B------:R-:W-:Y:S01]  /*87c0*/  ISETP.GT.AND P4, PT, R10, 0x8, P4 ;  /* 0x000000080a00780c */ /* 0x000fe20002784270 */
[-C--:B------:R-:W-:Y:S01]  /*87d0*/  FMUL R55, R55, R9.reuse ;  /* 0x0000000937377220 */ /* 0x080fe20000400000 */
[----:B------:R1:W-:Y:S01]  /*87e0*/  @P5 STG.E desc[UR14][R24.64], R29 ;  /* 0x0000001d18005986 */ /* 0x0003e2000c10190e */
[----:B--2---:R-:W-:Y:S01]  /*87f0*/  IADD3 R16, P5, R15, R20, RZ ;  /* 0x000000140f107210 */ /* 0x004fe20007fbe0ff */
[-C--:B------:R-:W-:Y:S01]  /*8800*/  FMUL R57, R57, R9.reuse ;  /* 0x0000000939397220 */ /* 0x080fe20000400000 */
[-C--:B0-----:R-:W-:Y:S01]  /*8810*/  FMUL R31, R34, R9.reuse ;  /* 0x00000009221f7220 */ /* 0x081fe20000400000 */
[----:B------:R-:W-:Y:S01]  /*8820*/  IADD3 R20, P6, R8, R24, RZ ;  /* 0x0000001808147210 */ /* 0x000fe20007fde0ff */
[-C--:B------:R-:W-:Y:S01]  /*8830*/  FMUL R59, R59, R9.reuse ;  /* 0x000000093b3b7220 */ /* 0x080fe20000400000 */
[----:B------:R-:W-:Y:S01]  /*8840*/  IMAD.X R17, R14, 0x1, R21, P5 ;  /* 0x000000010e117824 */ /* 0x000fe200028e0615 */
[----:B------:R-:W-:Y:S01]  /*8850*/  IADD3 R18, P5, R15, R22, RZ ;  /* 0x000000160f127210 */ /* 0x000fe20007fbe0ff */
[----:B------:R-:W-:Y:S01]  /*8860*/  @P2 STG.E desc[UR14][R26.64], R33 ;  /* 0x000000211a002986 */ /* 0x000fe2000c10190e */
[----:B------:R-:W-:Y:S01]  /*8870*/  ISETP.GT.AND P2, PT, R13, 0x18, PT ;  /* 0x000000180d00780c */ /* 0x000fe20003f44270 */
[----:B------:R-:W-:Y:S01]  /*8880*/  IMAD.X R21, R7, 0x1, R25, P6 ;  /* 0x0000000107157824 */ /* 0x000fe200030e0619 */
[----:B------:R-:W-:Y:S01]  /*8890*/  IADD3 R22, P6, R8, R26, RZ ;  /* 0x0000001a08167210 */ /* 0x000fe20007fde0ff */
[----:B------:R-:W-:Y:S01]  /*88a0*/  IMAD.X R19, R14, 0x1, R23, P5 ;  /* 0x000000010e137824 */ /* 0x000fe200028e0617 */
[----:B------:R-:W-:Y:S01]  /*88b0*/  ISETP.GT.AND P5, PT, R10, RZ, P2 ;  /* 0x000000ff0a00720c */ /* 0x000fe200017a4270 */
[----:B------:R0:W-:Y:S01]  /*88c0*/  @P1 STG.E desc[UR14][R16.64], R31 ;  /* 0x0000001f10001986 */ /* 0x0001e2000c10190e */
[----:B------:R-:W-:Y:S01]  /*88d0*/  ISETP.GT.AND P1, PT, R13, 0x19, PT ;  /* 0x000000190d00780c */ /* 0x000fe20003f24270 */
[-C--:B-1----:R-:W-:Y:S01]  /*88e0*/  FMUL R29, R36, R9.reuse ;  /* 0x00000009241d7220 */ /* 0x082fe20000400000 */
[C---:B------:R-:W-:Y:S01]  /*88f0*/  ISETP.GT.AND P2, PT, R10.reuse, 0x8, P2 ;  /* 0x000000080a00780c */ /* 0x040fe20001744270 */
[----:B------:R1:W-:Y:S01]  /*8900*/  @P4 STG.E desc[UR14][R18.64], R35 ;  /* 0x0000002312004986 */ /* 0x0003e2000c10190e */
[C---:B------:R-:W-:Y:S01]  /*8910*/  ISETP.GT.AND P4, PT, R10.reuse, RZ, P1 ;  /* 0x000000ff0a00720c */ /* 0x040fe20000f84270 */
[----:B------:R-:W-:Y:S01]  /*8920*/  IMAD.X R23, R7, 0x1, R27, P6 ;  /* 0x0000000107177824 */ /* 0x000fe200030e061b */
[----:B------:R-:W-:Y:S01]  /*8930*/  ISETP.GT.AND P1, PT, R10, 0x8, P1 ;  /* 0x000000080a00780c */ /* 0x000fe20000f24270 */
[-C--:B------:R-:W-:Y:S01]  /*8940*/  FMUL R61, R61, R9.reuse ;  /* 0x000000093d3d7220 */ /* 0x080fe20000400000 */
[-C--:B------:R-:W-:Y:S01]  /*8950*/  FMUL R63, R63, R9.reuse ;  /* 0x000000093f3f7220 */ /* 0x080fe20000400000 */
[-C--:B------:R-:W-:Y:S01]  /*8960*/  FMUL R65, R65, R9.reuse ;  /* 0x0000000941417220 */ /* 0x080fe20000400000 */
[-C--:B------:R-:W-:Y:S01]  /*8970*/  FMUL R67, R67, R9.reuse ;  /* 0x0000000943437220 */ /* 0x080fe20000400000 */
[----:B------:R2:W-:Y:S01]  /*8980*/  @P5 STG.E desc[UR14][R20.64], R29 ;  /* 0x0000001d14005986 */ /* 0x0005e2000c10190e */
[----:B0-----:R-:W-:Y:S01]  /*8990*/  IADD3 R16, P5, R15, R24, RZ ;  /* 0x000000180f107210 */ /* 0x001fe20007fbe0ff */
[-C--:B------:R-:W-:Y:S01]  /*89a0*/  FMUL R31, R38, R9.reuse ;  /* 0x00000009261f7220 */ /* 0x080fe20000400000 */
[----:B------:R-:W-:Y:S01]  /*89b0*/  IADD3 R24, P6, R8, R20, RZ ;  /* 0x0000001408187210 */ /* 0x000fe20007fde0ff */
[-C--:B------:R-:W-:Y:S01]  /*89c0*/  FMUL R69, R69, R9.reuse ;  /* 0x0000000945457220 */ /* 0x080fe20000400000 */
[-C--:B------:R-:W-:Y:S01]  /*89d0*/  FMUL R71, R71, R9.reuse ;  /* 0x0000000947477220 */ /* 0x080fe20000400000 */
[----:B------:R-:W-:Y:S01]  /*89e0*/  IMAD.X R17, R14, 0x1, R25, P5 ;  /* 0x000000010e117824 */ /* 0x000fe200028e0619 */
[----:B-1----:R-:W-:Y:S01]  /*89f0*/  IADD3 R18, P5, R15, R26, RZ ;  /* 0x0000001a0f127210 */ /* 0x002fe20007fbe0ff */
        /* <DEDUP_REMOVED lines=8> */
[-C--:B--2---:R-:W-:Y:S01]  /*8a80*/  FMUL R29, R40, R9.reuse ;  /* 0x00000009281d7220 */ /* 0x084fe20000400000 */
        /* <DEDUP_REMOVED lines=167> */
[----:B------:R-:W-:Y:S01]  /*9500*/  FMUL R31, R66, R9 ;  /* 0x00000009421f7220 */ /* 0x000fe20000400000 */
[----:B------:R-:W-:-:S03]  /*9510*/  IADD3 R20, P6, R8, R24, RZ ;  /* 0x0000001808147210 */ /* 0x000fc60007fde0ff */
        /* <DEDUP_REMOVED lines=10> */
[----:B--2---:R-:W-:Y:S01]  /*95c0*/  FMUL R29, R68, R9 ;  /* 0x00000009441d7220 */ /* 0x004fe20000400000 */
[C---:B------:R-:W-:Y:S01]  /*95d0*/  ISETP.GT.AND P1, PT, R10.reuse, 0x8, P1 ;  /* 0x000000080a00780c */ /* 0x040fe20000f24270 */
[----:B------:R1:W-:Y:S01]  /*95e0*/  @P2 STG.E desc[UR14][R18.64], R67 ;  /* 0x0000004312002986 */ /* 0x0003e2000c10190e */
[C---:B------:R-:W-:Y:S01]  /*95f0*/  ISETP.GT.AND P2, PT, R10.reuse, RZ, P4 ;  /* 0x000000ff0a00720c */ /* 0x040fe20002744270 */
[----:B------:R-:W-:Y:S01]  /*9600*/  IMAD.X R23, R7, 0x1, R27, P6 ;  /* 0x0000000107177824 */ /* 0x000fe200030e061b */
[----:B------:R-:W-:-:S05]  /*9610*/  ISETP.GT.AND P4, PT, R10, 0x8, P4 ;  /* 0x000000080a00780c */ /* 0x000fca0002784270 */
        /* <DEDUP_REMOVED lines=355> */
[----:B------:R-:W-:Y:S01]  /*ac50*/  IMAD.X R23, R7, 0x1, R27, P6 ;  /* 0x0000000107177824 */ /* 0x000fe200030e061b */
[----:B------:R1:W-:Y:S01]  /*ac60*/  @P2 STG.E desc[UR14][R18.64], R139 ;  /* 0x0000008b12002986 */ /* 0x0003e2000c10190e */
[----:B------:R-:W-:-:S02]  /*ac70*/  ISETP.GT.AND P2, PT, R10, RZ, P4 ;  /* 0x000000ff0a00720c */ /* 0x000fc40002744270 */
[C---:B------:R-:W-:Y:S02]  /*ac80*/  ISETP.GT.AND P1, PT, R10.reuse, 0x8, P1 ;  /* 0x000000080a00780c */ /* 0x040fe40000f24270 */
[----:B------:R-:W-:-:S03]  /*ac90*/  ISETP.GT.AND P4, PT, R10, 0x8, P4 ;  /* 0x000000080a00780c */ /* 0x000fc60002784270 */
        /* <DEDUP_REMOVED lines=21> */
[C---:B0-----:R-:W-:Y:S01]  /*adf0*/  IADD3 R16, P5, R15.reuse, R20, RZ ;  /* 0x000000140f107210 */ /* 0x041fe20007fbe0ff */
[----:B------:R-:W-:Y:S01]  /*ae00*/  FMUL R31, R146, R9 ;  /* 0x00000009921f7220 */ /* 0x000fe20000400000 */
[----:B-1----:R-:W-:-:S03]  /*ae10*/  IADD3 R18, P6, R15, R22, RZ ;  /* 0x000000160f127210 */ /* 0x002fc60007fde0ff */
[C---:B------:R-:W-:Y:S01]  /*ae20*/  IMAD.X R17, R14.reuse, 0x1, R21, P5 ;  /* 0x000000010e117824 */ /* 0x040fe200028e0615 */
[----:B------:R-:W-:Y:S01]  /*ae30*/  @P4 STG.E desc[UR14][R26.64], R145 ;  /* 0x000000911a004986 */ /* 0x000fe2000c10190e */
[C---:B------:R-:W-:Y:S01]  /*ae40*/  ISETP.GT.AND P4, PT, R13.reuse, 0xf8, PT ;  /* 0x000000f80d00780c */ /* 0x040fe20003f84270 */
[----:B------:R-:W-:Y:S01]  /*ae50*/  IMAD.X R19, R14, 0x1, R23, P6 ;  /* 0x000000010e137824 */ /* 0x000fe200030e0617 */
[----:B------:R-:W-:Y:S01]  /*ae60*/  ISETP.GT.AND P5, PT, R13, 0xf9, PT ;  /* 0x000000f90d00780c */ /* 0x000fe20003fa4270 */
[----:B------:R0:W-:Y:S01]  /*ae70*/  @P2 STG.E desc[UR14][R16.64], R31 ;  /* 0x0000001f10002986 */ /* 0x0001e2000c10190e */
[-C--:B------:R-:W-:Y:S01]  /*ae80*/  IADD3 R20, P2, R8, R24.reuse, RZ ;  /* 0x0000001808147210 */ /* 0x080fe20007f5e0ff */
[----:B------:R-:W-:Y:S01]  /*ae90*/  FMUL R13, R150, R9 ;  /* 0x00000009960d7220 */ /* 0x000fe20000400000 */
[----:B--2---:R-:W-:Y:S01]  /*aea0*/  IADD3 R24, P6, R15, R24, RZ ;  /* 0x000000180f187210 */ /* 0x004fe20007fde0ff */
[----:B------:R1:W-:Y:S01]  /*aeb0*/  @P1 STG.E desc[UR14][R18.64], R147 ;  /* 0x0000009312001986 */ /* 0x0003e2000c10190e */
[C---:B------:R-:W-:Y:S01]  /*aec0*/  ISETP.GT.AND P1, PT, R10.reuse, RZ, P4 ;  /* 0x000000ff0a00720c */ /* 0x040fe20002724270 */
[--C-:B------:R-:W-:Y:S01]  /*aed0*/  IMAD.X R21, R7, 0x1, R25.reuse, P2 ;  /* 0x0000000107157824 */ /* 0x100fe200010e0619 */
[----:B------:R-:W-:Y:S01]  /*aee0*/  ISETP.GT.AND P2, PT, R10, RZ, P5 ;  /* 0x000000ff0a00720c */ /* 0x000fe20002f44270 */
[----:B------:R-:W-:Y:S01]  /*aef0*/  IMAD.X R25, R14, 0x1, R25, P6 ;  /* 0x000000010e197824 */ /* 0x000fe200030e0619 */
[----:B------:R-:W-:-:S02]  /*af00*/  IADD3 R22, P6, R8, R26, RZ ;  /* 0x0000001a08167210 */ /* 0x000fc40007fde0ff */
[C---:B------:R-:W-:Y:S02]  /*af10*/  ISETP.GT.AND P4, PT, R10.reuse, 0x8, P4 ;  /* 0x000000080a00780c */ /* 0x040fe40002784270 */
[----:B------:R-:W-:Y:S01]  /*af20*/  ISETP.GT.AND P5, PT, R10, 0x8, P5 ;  /* 0x000000080a00780c */ /* 0x000fe20002fa4270 */
[----:B------:R-:W-:Y:S01]  /*af30*/  IMAD.X R23, R7, 0x1, R27, P6 ;  /* 0x0000000107177824 */ /* 0x000fe200030e061b */
[----:B0-----:R-:W-:Y:S01]  /*af40*/  IADD3 R16, P6, R15, R26, RZ ;  /* 0x0000001a0f107210 */ /* 0x001fe20007fde0ff */
[----:B------:R-:W-:-:S04]  /*af50*/  FMUL R7, R148, R9 ;  /* 0x0000000994077220 */ /* 0x000fc80000400000 */
[----:B------:R-:W-:Y:S01]  /*af60*/  IMAD.X R17, R14, 0x1, R27, P6 ;  /* 0x000000010e117824 */ /* 0x000fe200030e061b */
[----:B------:R1:W-:Y:S04]  /*af70*/  @P1 STG.E desc[UR14][R20.64], R7 ;  /* 0x0000000714001986 */ /* 0x0003e8000c10190e */
[----:B------:R1:W-:Y:S04]  /*af80*/  @P2 STG.E desc[UR14][R22.64], R149 ;  /* 0x0000009516002986 */ /* 0x0003e8000c10190e */
[----:B------:R1:W-:Y:S04]  /*af90*/  @P4 STG.E desc[UR14][R24.64], R13 ;  /* 0x0000000d18004986 */ /* 0x0003e8000c10190e */
[----:B------:R1:W-:Y:S02]  /*afa0*/  @P5 STG.E desc[UR14][R16.64], R151 ;  /* 0x0000009710005986 */ /* 0x0003e4000c10190e */
.L_x_277:
[----:B------:R-:W-:Y:S05]  /*afb0*/  BSYNC B0 ;  /* 0x0000000000007941 */ /* 0x000fea0003800000 */
.L_x_25:
[----:B------:R-:W-:Y:S01]  /*afc0*/  ULDC UR8, c[0x0][0xc] ;  /* 0x0000030000087ab9 */ /* 0x000fe20000000800 */
[----:B------:R-:W-:Y:S01]  /*afd0*/  ULDC UR9, c[0x0][0x10] ;  /* 0x0000040000097ab9 */ /* 0x000fe20000000800 */
[----:B01----:R-:W0:Y:S01]  /*afe0*/  LDC R7, c[0x0][0x14] ;  /* 0x00000500ff077b82 */ /* 0x003e220000000800 */
[----:B------:R-:W-:Y:S01]  /*aff0*/  UIMAD.WIDE.U32 UR8, UR8, UR9, URZ ;  /* 0x00000009080872a5 */ /* 0x000fe2000f8e003f */
[----:B------:R-:W-:Y:S01]  /*b000*/  PRMT R10, RZ, 0x7610, R10 ;  /* 0x00007610ff0a7816 */ /* 0x000fe2000000000a */
[----:B------:R-:W-:-:S04]  /*b010*/  IMAD.MOV.U32 R8, RZ, RZ, -0x1 ;  /* 0xffffffffff087424 */ /* 0x000fc800078e00ff */
[----:B0-----:R-:W-:-:S04]  /*b020*/  IMAD.WIDE.U32 R2, R7, UR8, R2 ;  /* 0x0000000807027c25 */ /* 0x001fc8000f8e0002 */
[----:B------:R-:W-:Y:S01]  /*b030*/  IMAD R7, R7, UR9, RZ ;  /* 0x0000000907077c24 */ /* 0x000fe2000f8e02ff */
[----:B------:R-:W-:Y:S02]  /*b040*/  ULDC.64 UR8, c[0x0][0x750] ;  /* 0x0001d40000087ab9 */ /* 0x000fe40000000a00 */
[----:B------:R-:W-:Y:S01]  /*b050*/  ISETP.GE.U32.AND P1, PT, R2, UR8, PT ;  /* 0x0000000802007c0c */ /* 0x000fe2000bf26070 */
[----:B------:R-:W-:Y:S02]  /*b060*/  IMAD.IADD R3, R3, 0x1, R7 ;  /* 0x0000000103037824 */ /* 0x000fe400078e0207 */
[----:B------:R-:W-:-:S03]  /*b070*/  IMAD.MOV.U32 R7, RZ, RZ, -0x1 ;  /* 0xffffffffff077424 */ /* 0x000fc600078e00ff */
[----:B------:R-:W-:-:S13]  /*b080*/  ISETP.GE.U32.AND.EX P1, PT, R3, UR9, PT, P1 ;  /* 0x0000000903007c0c */ /* 0x000fda000bf26110 */
[----:B------:R-:W-:Y:S05]  /*b090*/  @P1 BRA `(.L_x_278) ;  /* 0x0000000400641947 */ /* 0x000fea0003800000 */
[----:B------:R-:W0:Y:S01]  /*b0a0*/  S2R R10, SR_CTAID.X ;  /* 0x00000000000a7919 */ /* 0x000e220000002500 */
[----:B------:R-:W1:Y:S01]  /*b0b0*/  LDC.64 R18, c[0x0][0x728] ;  /* 0x0001ca00ff127b82 */ /* 0x000e620000000a00 */
[----:B------:R-:W-:Y:S01]  /*b0c0*/  ULDC UR7, c[0x0][0x150] ;  /* 0x0000540000077ab9 */ /* 0x000fe20000000800 */
[----:B----4-:R-:W-:Y:S01]  /*b0d0*/  IMAD.MOV.U32 R16, RZ, RZ, R2 ;  /* 0x000000ffff107224 */ /* 0x010fe200078e0002 */
[----:B------:R-:W4:Y:S01]  /*b0e0*/  S2R R24, SR_CTAID.Y ;  /* 0x0000000000187919 */ /* 0x000f220000002600 */
[----:B------:R-:W-:-:S04]  /*b0f0*/  IMAD.MOV.U32 R17, RZ, RZ, R3 ;  /* 0x000000ffff117224 */ /* 0x000fc800078e0003 */
[----:B------:R-:W2:Y:S08]  /*b100*/  LDC R25, c[0x0][0x144] ;  /* 0x00005100ff197b82 */ /* 0x000eb00000000800 */
[----:B------:R-:W2:Y:S08]  /*b110*/  LDC R8, c[0x0][0x730] ;  /* 0x0001cc00ff087b82 */ /* 0x000eb00000000800 */
[----:B---3--:R-:W3:Y:S01]  /*b120*/  LDC.64 R22, c[0x0][0x720] ;  /* 0x0001c800ff167b82 */ /* 0x008ee20000000a00 */
[----:B-1----:R-:W-:-:S04]  /*b130*/  ISETP.NE.U32.AND P1, PT, R18, RZ, PT ;  /* 0x000000ff1200720c */ /* 0x002fc80003f25070 */
[----:B------:R-:W-:Y:S02]  /*b140*/  ISETP.NE.AND.EX P1, PT, R19, RZ, PT, P1 ;  /* 0x000000ff1300720c */ /* 0x000fe40003f25310 */
[----:B0-----:R-:W-:-:S05]  /*b150*/  I2FP.F32.U32 R7, R10 ;  /* 0x0000000a00077245 */ /* 0x001fca0000201000 */
[----:B------:R-:W-:-:S04]  /*b160*/  FMUL R7, R7, UR7 ;  /* 0x0000000707077c20 */ /* 0x000fc80008400000 */
[----:B------:R0:W1:Y:S02]  /*b170*/  F2I.U32.TRUNC.NTZ R20, R7 ;  /* 0x0000000700147305 */ /* 0x000064000020f000 */
[----:B--2-4-:R-:W-:Y:S05]  /*b180*/  @!P1 BRA `(.L_x_279) ;  /* 0x0000000000289947 */ /* 0x014fea0003800000 */
[----:B0-----:R-:W0:Y:S02]  /*b190*/  LDC R7, c[0x0][0x734] ;  /* 0x0001cd00ff077b82 */ /* 0x001e240000000800 */
        /* <DEDUP_REMOVED lines=9> */
.L_x_279:
[-CC-:B------:R-:W-:Y:S01]  /*b230*/  SHF.R.U64 R18, R16, R8.reuse, R17.reuse ;  /* 0x0000000810127219 */ /* 0x180fe20000001211 */
[----:B------:R-:W2:Y:S01]  /*b240*/  LDC.64 R28, c[0x0][0x740] ;  /* 0x0001d000ff1c7b82 */ /* 0x000ea20000000a00 */
[----:B0-----:R-:W-:Y:S01]  /*b250*/  SHF.R.U32.HI R7, RZ, R8, R17 ;  /* 0x00000008ff077219 */ /* 0x001fe20000011611 */
[----:B-1----:R-:W-:Y:S01]  /*b260*/  IMAD.MOV R20, RZ, RZ, -R20 ;  /* 0x000000ffff147224 */ /* 0x002fe200078e0a14 */
[----:B------:R-:W-:Y:S01]  /*b270*/  IADD3 R15, P1, RZ, -R18, RZ ;  /* 0x80000012ff0f7210 */ /* 0x000fe20007f3e0ff */
[----:B------:R-:W-:Y:S02]  /*b280*/  ULDC UR7, c[0x0][0x154] ;  /* 0x0000550000077ab9 */ /* 0x000fe40000000800 */
[----:B------:R-:W-:Y:S02]  /*b290*/  IMAD R25, R25, R20, R10 ;  /* 0x0000001419197224 */ /* 0x000fe400078e020a */
[----:B------:R-:W0:Y:S01]  /*b2a0*/  LDC R14, c[0x0][0x718] ;  /* 0x0001c600ff0e7b82 */ /* 0x000e220000000800 */
[----:B------:R-:W-:-:S02]  /*b2b0*/  IMAD.X R7, RZ, RZ, ~R7, P1 ;  /* 0x000000ffff077224 */ /* 0x000fc400008e0e07 */
[----:B---3--:R-:W-:-:S04]  /*b2c0*/  IMAD.WIDE.U32 R12, R15, R22, R2 ;  /* 0x000000160f0c7225 */ /* 0x008fc800078e0002 */
[----:B------:R-:W-:Y:S01]  /*b2d0*/  IMAD R8, R7, R22, RZ ;  /* 0x0000001607087224 */ /* 0x000fe200078e02ff */
[----:B------:R-:W1:Y:S03]  /*b2e0*/  LDC R16, c[0x0][0x708] ;  /* 0x0001c200ff107b82 */ /* 0x000e660000000800 */
[----:B------:R-:W-:Y:S01]  /*b2f0*/  IMAD R7, R15, R23, R8 ;  /* 0x000000170f077224 */ /* 0x000fe200078e0208 */
[----:B------:R-:W-:Y:S01]  /*b300*/  I2FP.F32.U32 R8, R24 ;  /* 0x0000001800087245 */ /* 0x000fe20000201000 */
[----:B------:R-:W-:Y:S02]  /*b310*/  IMAD.MOV.U32 R15, RZ, RZ, 0x1 ;  /* 0x00000001ff0f7424 */ /* 0x000fe400078e00ff */
[----:B------:R-:W-:Y:S01]  /*b320*/  IMAD.IADD R7, R13, 0x1, R7 ;  /* 0x000000010d077824 */ /* 0x000fe200078e0207 */
[----:B------:R-:W3:Y:S01]  /*b330*/  LDC R26, c[0x0][0x758] ;  /* 0x0001d600ff1a7b82 */ /* 0x000ee20000000800 */
[----:B--2---:R-:W-:Y:S01]  /*b340*/  ISETP.NE.U32.AND P1, PT, R28, RZ, PT ;  /* 0x000000ff1c00720c */ /* 0x004fe20003f25070 */
[----:B------:R-:W-:-:S03]  /*b350*/  IMAD.MOV.U32 R13, RZ, RZ, -0x1 ;  /* 0xffffffffff0d7424 */ /* 0x000fc600078e00ff */
[----:B------:R-:W-:-:S03]  /*b360*/  ISETP.NE.AND.EX P1, PT, R29, RZ, PT, P1 ;  /* 0x000000ff1d00720c */ /* 0x000fc60003f25310 */
[----:B------:R-:W2:Y:S01]  /*b370*/  LDC R23, c[0x0][0x148] ;  /* 0x00005200ff177b82 */ /* 0x000ea20000000800 */
[-CC-:B0-----:R-:W-:Y:S02]  /*b380*/  SHF.R.U64 R10, R12, R14.reuse, R7.reuse ;  /* 0x0000000e0c0a7219 */ /* 0x181fe40000001207 */
[----:B------:R-:W-:Y:S01]  /*b390*/  SHF.R.U32.HI R7, RZ, R14, R7 ;  /* 0x0000000eff077219 */ /* 0x000fe20000011607 */
[----:B------:R-:W-:-:S04]  /*b3a0*/  FMUL R14, R8, UR7 ;  /* 0x00000007080e7c20 */ /* 0x000fc80008400000 */
[----:B------:R-:W0:Y:S01]  /*b3b0*/  LDC R22, c[0x0][0x700] ;  /* 0x0001c000ff167b82 */ /* 0x000e220000000800 */
[----:B------:R4:W0:Y:S01]  /*b3c0*/  F2I.U32.TRUNC.NTZ R20, R14 ;  /* 0x0000000e00147305 */ /* 0x000822000020f000 */
[-CC-:B-1----:R-:W-:Y:S02]  /*b3d0*/  SHF.R.U64 R8, R10, R16.reuse, R7.reuse ;  /* 0x000000100a087219 */ /* 0x182fe40000001207 */
[----:B------:R-:W-:-:S04]  /*b3e0*/  SHF.R.U32.HI R7, RZ, R16, R7 ;  /* 0x00000010ff077219 */ /* 0x000fc80000011607 */
[----:B------:R-:W1:Y:S01]  /*b3f0*/  LDC R30, c[0x0][0x748] ;  /* 0x0001d200ff1e7b82 */ /* 0x000e620000000800 */
[-C--:B---3--:R-:W-:Y:S02]  /*b400*/  SHF.L.U32 R12, R13, R26.reuse, RZ ;  /* 0x0000001a0d0c7219 */ /* 0x088fe400000006ff */
[-CC-:B------:R-:W-:Y:S02]  /*b410*/  SHF.R.U64 R21, R8, R26.reuse, R7.reuse ;  /* 0x0000001a08157219 */ /* 0x180fe40000001207 */
[----:B------:R-:W-:Y:S02]  /*b420*/  SHF.R.U32.HI R13, RZ, R26, R7 ;  /* 0x0000001aff0d7219 */ /* 0x000fe40000011607 */
[----:B------:R-:W-:Y:S01]  /*b430*/  LOP3.LUT R27, RZ, R12, RZ, 0x33, !PT ;  /* 0x0000000cff1b7212 */ /* 0x000fe200078e33ff */
[----:B------:R-:W3:Y:S01]  /*b440*/  LDC R31, c[0x0][0x738] ;  /* 0x0001ce00ff1f7b82 */ /* 0x000ee20000000800 */
[----:B------:R-:W-:Y:S01]  /*b450*/  SHF.L.U32 R26, R15, R26, RZ ;  /* 0x0000001a0f1a7219 */ /* 0x000fe200000006ff */
[----:B------:R-:W-:-:S06]  /*b460*/  IMAD.MOV.U32 R12, RZ, RZ, R21 ;  /* 0x000000ffff0c7224 */ /* 0x000fcc00078e0015 */
[----:B------:R-:W0:Y:S01]  /*b470*/  LDC R32, c[0x0][0x710] ;  /* 0x0001c400ff207b82 */ /* 0x000e220000000800 */
[----:B----4-:R-:W-:Y:S05]  /*b480*/  @!P1 BRA `(.L_x_280) ;  /* 0x0000000000289947 */ /* 0x010fea0003800000 */
        /* <DEDUP_REMOVED lines=10> */
.L_x_280:
[----:B-1----:R-:W-:Y:S01]  /*b530*/  SHF.R.U64 R7, R12, R30, R13 ;  /* 0x0000001e0c077219 */ /* 0x002fe2000000120d */
[----:B0-----:R-:W-:Y:S01]  /*b540*/  VIADD R13, R22, 0xffffffff ;  /* 0xffffffff160d7836 */ /* 0x001fe20000000000 */
[----:B------:R-:W-:Y:S01]  /*b550*/  LOP3.LUT R12, R8, R27, RZ, 0xc0, !PT ;  /* 0x0000001b080c7212 */ /* 0x000fe200078ec0ff */
[----:B------:R-:W-:Y:S02]  /*b560*/  IMAD.MOV R20, RZ, RZ, -R20 ;  /* 0x000000ffff147224 */ /* 0x000fe400078e0a14 */
[----:B------:R-:W-:Y:S01]  /*b570*/  IMAD.MOV R8, RZ, RZ, -R7 ;  /* 0x000000ffff087224 */ /* 0x000fe200078e0a07 */
[----:B------:R-:W-:Y:S01]  /*b580*/  LOP3.LUT R10, R10, R13, RZ, 0xc0, !PT ;  /* 0x0000000d0a0a7212 */ /* 0x000fe200078ec0ff */
[----:B------:R-:W-:Y:S02]  /*b590*/  IMAD R12, R26, R7, R12 ;  /* 0x000000071a0c7224 */ /* 0x000fe400078e020c */
[----:B--2---:R-:W-:Y:S02]  /*b5a0*/  @P3 IMAD R25, R23, R20, R24 ;  /* 0x0000001417193224 */ /* 0x004fe400078e0218 */
[----:B---3--:R-:W-:-:S02]  /*b5b0*/  IMAD R7, R8, R31, R21 ;  /* 0x0000001f08077224 */ /* 0x008fc400078e0215 */
[----:B------:R-:W-:Y:S02]  /*b5c0*/  IMAD.MOV.U32 R8, RZ, RZ, 0x1 ;  /* 0x00000001ff087424 */ /* 0x000fe400078e00ff */
[----:B------:R-:W-:Y:S02]  /*b5d0*/  IMAD R12, R12, R32, R25 ;  /* 0x000000200c0c7224 */ /* 0x000fe400078e0219 */
[--C-:B------:R-:W-:Y:S01]  /*b5e0*/  IMAD R7, R7, R22, R10.reuse ;  /* 0x0000001607077224 */ /* 0x100fe200078e020a */
[----:B------:R-:W-:-:S04]  /*b5f0*/  PRMT R10, R8, 0x7610, R10 ;  /* 0x00007610080a7816 */ /* 0x000fc8000000000a */
[----:B------:R-:W-:Y:S02]  /*b600*/  SEL R8, R7, R12, !P3 ;  /* 0x0000000c07087207 */ /* 0x000fe40005800000 */
[----:B------:R-:W-:Y:S01]  /*b610*/  SEL R12, R12, R7, !P3 ;  /* 0x000000070c0c7207 */ /* 0x000fe20005800000 */
[----:B------:R-:W-:-:S07]  /*b620*/  IMAD.MOV.U32 R7, RZ, RZ, R18 ;  /* 0x000000ffff077224 */ /* 0x000fce00078e0012 */
.L_x_278:
[----:B------:R-:W-:-:S13]  /*b630*/  LOP3.LUT P1, RZ, R10, 0xff, RZ, 0xc0, !PT ;  /* 0x000000ff0aff7812 */ /* 0x000fda000782c0ff */
[----:B------:R-:W-:Y:S05]  /*b640*/  @P1 BRA `(.L_x_281) ;  /* 0xffffff5800d41947 */ /* 0x000fea000383ffff */
[----:B------:R-:W-:Y:S05]  /*b650*/  EXIT ;  /* 0x000000000000794d */ /* 0x000fea0003800000 */
.L_x_7:
[----:B0-----:R-:W-:Y:S01]  /*b660*/  ULDC.64 UR4, c[0x0][0x750] ;  /* 0x0001d40000047ab9 */ /* 0x001fe20000000a00 */
        /* <DEDUP_REMOVED lines=25> */
.L_x_283:
[----:B------:R-:W0:Y:S01]  /*b800*/  LDC.64 R28, c[0x0][0x740] ;  /* 0x0001d000ff1c7b82 */ /* 0x000e220000000a00 */
[-CC-:B------:R-:W-:Y:S01]  /*b810*/  SHF.R.U64 R12, R18, R6.reuse, R19.reuse ;  /* 0x00000006120c7219 */ /* 0x180fe20000001213 */
[----:B------:R-:W-:Y:S01]  /*b820*/  IMAD.MOV.U32 R27, RZ, RZ, 0x1 ;  /* 0x00000001ff1b7424 */ /* 0x000fe200078e00ff */
        /* <DEDUP_REMOVED lines=10> */
[----:B0-----:R-:W-:Y:S01]  /*b8d0*/  ISETP.NE.U32.AND P0, PT, R28, RZ, PT ;  /* 0x000000ff1c00720c */ /* 0x001fe20003f05070 */
[----:B------:R-:W-:-:S03]  /*b8e0*/  IMAD.MOV.U32 R15, RZ, RZ, -0x1 ;  /* 0xffffffffff0f7424 */ /* 0x000fc600078e00ff */
[----:B------:R-:W-:Y:S02]  /*b8f0*/  ISETP.NE.AND.EX P0, PT, R29, RZ, PT, P0 ;  /* 0x000000ff1d00720c */ /* 0x000fe40003f05300 */
[----:B------:R-:W0:Y:S01]  /*b900*/  LDC R23, c[0x0][0x700] ;  /* 0x0001c000ff177b82 */ /* 0x000e220000000800 */
[-CC-:B-1----:R-:W-:Y:S02]  /*b910*/  SHF.R.U64 R8, R14, R16.reuse, R5.reuse ;  /* 0x000000100e087219 */ /* 0x182fe40000001205 */
[----:B------:R-:W-:-:S05]  /*b920*/  SHF.R.U32.HI R5, RZ, R16, R5 ;  /* 0x00000010ff057219 */ /* 0x000fca0000011605 */
[----:B------:R-:W1:Y:S01]  /*b930*/  LDC R6, c[0x0][0x748] ;  /* 0x0001d200ff067b82 */ /* 0x000e620000000800 */
[-CC-:B--2---:R-:W-:Y:S02]  /*b940*/  SHF.R.U64 R22, R8, R18.reuse, R5.reuse ;  /* 0x0000001208167219 */ /* 0x184fe40000001205 */
[----:B------:R-:W-:-:S05]  /*b950*/  SHF.R.U32.HI R5, RZ, R18, R5 ;  /* 0x00000012ff057219 */ /* 0x000fca0000011605 */
[----:B------:R-:W2:Y:S01]  /*b960*/  LDC R25, c[0x0][0x738] ;  /* 0x0001ce00ff197b82 */ /* 0x000ea20000000800 */
[-C--:B---3--:R-:W-:Y:S02]  /*b970*/  SHF.L.U32 R14, R15, R26.reuse, RZ ;  /* 0x0000001a0f0e7219 */ /* 0x088fe400000006ff */
[--C-:B------:R-:W-:Y:S02]  /*b980*/  SHF.R.U64 R24, R22, R26, R5.reuse ;  /* 0x0000001a16187219 */ /* 0x100fe40000001205 */
[----:B------:R-:W-:Y:S02]  /*b990*/  LOP3.LUT R31, RZ, R14, RZ, 0x33, !PT ;  /* 0x0000000eff1f7212 */ /* 0x000fe400078e33ff */
[----:B------:R-:W-:Y:S01]  /*b9a0*/  SHF.R.U32.HI R15, RZ, R26, R5 ;  /* 0x0000001aff0f7219 */ /* 0x000fe20000011605 */
[----:B------:R-:W3:Y:S01]  /*b9b0*/  LDC R30, c[0x0][0x710] ;  /* 0x0001c400ff1e7b82 */ /* 0x000ee20000000800 */
[----:B------:R-:W-:Y:S01]  /*b9c0*/  IMAD.MOV.U32 R14, RZ, RZ, R24 ;  /* 0x000000ffff0e7224 */ /* 0x000fe200078e0018 */
[----:B------:R-:W-:Y:S06]  /*b9d0*/  @!P0 BRA `(.L_x_284) ;  /* 0x0000000000288947 */ /* 0x000fec0003800000 */
        /* <DEDUP_REMOVED lines=10> */
.L_x_284:
[----:B-1----:R-:W-:Y:S01]  /*ba80*/  SHF.R.U64 R6, R14, R6, R15 ;  /* 0x000000060e067219 */ /* 0x002fe2000000120f */
[----:B0-----:R-:W-:Y:S01]  /*ba90*/  VIADD R15, R23, 0xffffffff ;  /* 0xffffffff170f7836 */ /* 0x001fe20000000000 */
[----:B------:R-:W-:Y:S01]  /*baa0*/  SHF.L.U32 R27, R27, R26, RZ ;  /* 0x0000001a1b1b7219 */ /* 0x000fe200000006ff */
[----:B------:R-:W-:Y:S01]  /*bab0*/  @P3 IMAD R9, R13, R20, R10 ;  /* 0x000000140d093224 */ /* 0x000fe200078e020a */
[----:B------:R-:W-:Y:S01]  /*bac0*/  LOP3.LUT R5, R22, R31, RZ, 0xc0, !PT ;  /* 0x0000001f16057212 */ /* 0x000fe200078ec0ff */
[----:B------:R-:W-:Y:S01]  /*bad0*/  IMAD.MOV R11, RZ, RZ, -R6 ;  /* 0x000000ffff0b7224 */ /* 0x000fe200078e0a06 */
[----:B------:R-:W-:Y:S01]  /*bae0*/  LOP3.LUT R8, R8, R15, RZ, 0xc0, !PT ;  /* 0x0000000f08087212 */ /* 0x000fe200078ec0ff */
[----:B------:R-:W-:Y:S02]  /*baf0*/  IMAD.MOV.U32 R10, RZ, RZ, 0x1 ;  /* 0x00000001ff0a7424 */ /* 0x000fe400078e00ff */
[----:B------:R-:W-:Y:S02]  /*bb00*/  IMAD R6, R27, R6, R5 ;  /* 0x000000061b067224 */ /* 0x000fe400078e0205 */
[----:B--2---:R-:W-:-:S02]  /*bb10*/  IMAD R5, R11, R25, R24 ;  /* 0x000000190b057224 */ /* 0x004fc400078e0218 */
[----:B---3--:R-:W-:Y:S02]  /*bb20*/  IMAD R6, R6, R30, R9 ;  /* 0x0000001e06067224 */ /* 0x008fe400078e0209 */
[--C-:B------:R-:W-:Y:S01]  /*bb30*/  IMAD R9, R5, R23, R8.reuse ;  /* 0x0000001705097224 */ /* 0x100fe200078e0208 */
[----:B------:R-:W-:Y:S01]  /*bb40*/  PRMT R8, R10, 0x7610, R8 ;  /* 0x000076100a087816 */ /* 0x000fe20000000008 */
[----:B------:R-:W-:-:S03]  /*bb50*/  IMAD.MOV.U32 R19, RZ, RZ, R12 ;  /* 0x000000ffff137224 */ /* 0x000fc600078e000c */
[----:B------:R-:W-:Y:S02]  /*bb60*/  SEL R5, R9, R6, !P3 ;  /* 0x0000000609057207 */ /* 0x000fe40005800000 */
[----:B------:R-:W-:-:S07]  /*bb70*/  SEL R6, R6, R9, !P3 ;  /* 0x0000000906067207 */ /* 0x000fce0005800000 */
.L_x_282:
[----:B------:R-:W-:-:S08]  /*bb80*/  NOP ;  /* 0x0000000000007918 */ /* 0x000fd00000000000 */
[----:B------:R-:W0:-:S00]  /*bb90*/  USETMAXREG.DEALLOC.CTAPOOL 0x28 ;  /* 0x00000028000079c8 */ /* 0x000e0000080e0500 */
[----:B0-----:R-:W-:-:S13]  /*bba0*/  ISETP.NE.AND P0, PT, R7, RZ, PT ;  /* 0x000000ff0700720c */ /* 0x001fda0003f05270 */
[----:B------:R-:W-:Y:S05]  /*bbb0*/  @P0 EXIT ;  /* 0x000000000000094d */ /* 0x000fea0003800000 */
[----:B------:R-:W-:Y:S01]  /*bbc0*/  LOP3.LUT P0, RZ, R8, 0xff, RZ, 0xc0, !PT ;  /* 0x000000ff08ff7812 */ /* 0x000fe2000780c0ff */
[----:B------:R-:W-:Y:S02]  /*bbd0*/  IMAD.MOV.U32 R10, RZ, RZ, 0x1 ;  /* 0x00000001ff0a7424 */ /* 0x000fe400078e00ff */
[----:B------:R-:W-:-:S10]  /*bbe0*/  IMAD.MOV.U32 R11, RZ, RZ, RZ ;  /* 0x000000ffff0b7224 */ /* 0x000fd400078e00ff */
[----:B------:R-:W-:Y:S05]  /*bbf0*/  @!P0 BRA `(.L_x_285) ;  /* 0x0000000c00788947 */ /* 0x000fea0003800000 */
[----:B------:R-:W0:Y:S01]  /*bc00*/  LDC R7, c[0x0][0x28c] ;  /* 0x0000a300ff077b82 */ /* 0x000e220000000800 */
[----:B------:R-:W1:Y:S01]  /*bc10*/  S2R R17, SR_CgaCtaId ;  /* 0x0000000000117919 */ /* 0x000e620000008800 */
[----:B------:R-:W-:Y:S01]  /*bc20*/  ULDC UR5, c[0x0][0x758] ;  /* 0x0001d60000057ab9 */ /* 0x000fe20000000800 */
[----:B------:R-:W-:Y:S01]  /*bc30*/  UMOV UR7, 0xffffffff ;  /* 0xffffffff00077882 */ /* 0x000fe20000000000 */
[----:B------:R-:W-:Y:S01]  /*bc40*/  ULDC UR6, c[0x0][0xc] ;  /* 0x0000030000067ab9 */ /* 0x000fe20000000800 */
[----:B------:R-:W-:Y:S01]  /*bc50*/  USHF.L.U32 UR9, UR7, UR5, URZ ;  /* 0x0000000507097299 */ /* 0x000fe2000800063f */
[----:B------:R-:W-:Y:S01]  /*bc60*/  BSSY B0, `(.L_x_285) ;  /* 0x00000d7000007945 */ /* 0x000fe20003800000 */
[----:B------:R-:W-:Y:S01]  /*bc70*/  UMOV UR8, 0x1 ;  /* 0x0000000100087882 */ /* 0x000fe20000000000 */
[----:B------:R-:W-:Y:S01]  /*bc80*/  ULDC UR7, c[0x0][0x10] ;  /* 0x0000040000077ab9 */ /* 0x000fe20000000800 */
[----:B------:R-:W-:Y:S01]  /*bc90*/  USHF.L.U32 UR5, UR8, UR5, URZ ;  /* 0x0000000508057299 */ /* 0x000fe2000800063f */
[----:B------:R-:W-:Y:S01]  /*bca0*/  IMAD.MOV.U32 R13, RZ, RZ, 0x1 ;  /* 0x00000001ff0d7424 */ /* 0x000fe200078e00ff */
[----:B------:R-:W-:Y:S01]  /*bcb0*/  UIMAD.WIDE.U32 UR6, UR6, UR7, URZ ;  /* 0x00000007060672a5 */ /* 0x000fe2000f8e003f */
[----:B------:R-:W-:Y:S01]  /*bcc0*/  LOP3.LUT R12, R4, 0x2, RZ, 0xfc, !PT ;  /* 0x00000002040c7812 */ /* 0x000fe200078efcff */
[----:B------:R-:W-:Y:S01]  /*bcd0*/  ULDC UR8, c[0x0][0x14] ;  /* 0x0000050000087ab9 */ /* 0x000fe20000000800 */
[----:B------:R-:W-:Y:S01]  /*bce0*/  IMAD.MOV.U32 R10, RZ, RZ, 0x1 ;  /* 0x00000001ff0a7424 */ /* 0x000fe200078e00ff */
[----:B------:R-:W-:Y:S01]  /*bcf0*/  UIMAD.WIDE.U32 UR32, UR6, UR8, URZ ;  /* 0x00000008062072a5 */ /* 0x000fe2000f8e003f */
[----:B------:R-:W-:Y:S01]  /*bd00*/  IMAD.MOV.U32 R11, RZ, RZ, RZ ;  /* 0x000000ffff0b7224 */ /* 0x000fe200078e00ff */
[----:B------:R-:W-:Y:S01]  /*bd10*/  UIMAD UR7, UR7, UR8, URZ ;  /* 0x00000008070772a4 */ /* 0x000fe2000f8e023f */
[----:B------:R-:W-:Y:S01]  /*bd20*/  ULDC UR4, c[0x0][0x700] ;  /* 0x0001c00000047ab9 */ /* 0x000fe20000000800 */
[----:B------:R-:W-:-:S02]  /*bd30*/  ULOP3.LUT UR6, URZ, UR9, URZ, 0x33, !UPT ;  /* 0x000000093f067292 */ /* 0x000fc4000f8e333f */
[----:B------:R-:W-:Y:S01]  /*bd40*/  UIADD3 UR4, UR4, -0x1, URZ ;  /* 0xffffffff04047890 */ /* 0x000fe2000fffe03f */
[----:B0-----:R-:W-:Y:S01]  /*bd50*/  VIADD R7, R7, 0x3f ;  /* 0x0000003f07077836 */ /* 0x001fe20000000000 */
[----:B------:R-:W-:Y:S01]  /*bd60*/  UIADD3 UR7, UR33, UR7, URZ ;  /* 0x0000000721077290 */ /* 0x000fe2000fffe03f */
[----:B------:R-:W-:-:S03]  /*bd70*/  ULDC.64 UR34, c[0x0][0x198] ;  /* 0x0000660000227ab9 */ /* 0x000fc60000000a00 */
[----:B------:R-:W-:-:S04]  /*bd80*/  SHF.R.S32.HI R8, RZ, 0x1f, R7 ;  /* 0x0000001fff087819 */ /* 0x000fc80000011407 */
[----:B------:R-:W-:Y:S01]  /*bd90*/  LEA.HI R8, R8, R7, RZ, 0x6 ;  /* 0x0000000708087211 */ /* 0x000fe200078f30ff */
[C---:B-1----:R-:W-:Y:S02]  /*bda0*/  IMAD.SHL.U32 R15, R17.reuse, 0x40, RZ ;  /* 0x00000040110f7824 */ /* 0x042fe400078e00ff */
[C---:B------:R-:W-:Y:S01]  /*bdb0*/  IMAD.SHL.U32 R16, R17.reuse, 0x800, RZ ;  /* 0x0000080011107824 */ /* 0x040fe200078e00ff */
[----:B------:R-:W-:Y:S01]  /*bdc0*/  SHF.R.S32.HI R14, RZ, 0x6, R8 ;  /* 0x00000006ff0e7819 */ /* 0x000fe20000011408 */
[----:B------:R-:W-:Y:S01]  /*bdd0*/  IMAD.SHL.U32 R17, R17, 0x200, RZ ;  /* 0x0000020011117824 */ /* 0x000fe200078e00ff */
[----:B------:R-:W-:Y:S02]  /*bde0*/  LOP3.LUT R15, R15, 0x40, RZ, 0xc0, !PT ;  /* 0x000000400f0f7812 */ /* 0x000fe400078ec0ff */
[----:B------:R-:W-:Y:S01]  /*bdf0*/  LOP3.LUT R16, R16, 0x800, RZ, 0xc0, !PT ;  /* 0x0000080010107812 */ /* 0x000fe200078ec0ff */
[----:B------:R-:W-:Y:S01]  /*be00*/  VIADD R18, R14, 0x1 ;  /* 0x000000010e127836 */ /* 0x000fe20000000000 */
[----:B------:R-:W-:-:S07]  /*be10*/  LOP3.LUT R17, R17, 0x200, RZ, 0xc0, !PT ;  /* 0x0000020011117812 */ /* 0x000fce00078ec0ff */
.L_x_296:
[----:B------:R-:W-:-:S03]  /*be20*/  UMOV UR8, 0xffffffff ;  /* 0xffffffff00087882 */ /* 0x000fc60000000000 */
[----:B------:R-:W-:Y:S05]  /*be30*/  BRA.DIV UR8, `(.L_x_286) ;  /* 0x0000000e08e47947 */ /* 0x000fea000b800000 */
[----:B------:R-:W-:-:S13]  /*be40*/  ELECT P0, URZ, PT ;  /* 0x00000000003f782f */ /* 0x000fda0003800000 */
.L_x_308:
[----:B------:R-:W0:Y:S01]  /*be50*/  LDC R7, c[0x0][0x28c] ;  /* 0x0000a300ff077b82 */ /* 0x000e220000000800 */
[----:B------:R-:W-:Y:S01]  /*be60*/  BSSY B1, `(.L_x_287) ;  /* 0x0000046000017945 */ /* 0x000fe20003800000 */
[----:B0-----:R-:W-:-:S13]  /*be70*/  ISETP.LT.OR P0, PT, R7, 0x1, !P0 ;  /* 0x000000010700780c */ /* 0x001fda0004701670 */
[----:B------:R-:W-:Y:S05]  /*be80*/  @P0 BRA `(.L_x_288) ;  /* 0x00000004000c0947 */ /* 0x000fea0003800000 */
[----:B------:R-:W-:Y:S01]  /*be90*/  IMAD R20, R6, 0x80, R15 ;  /* 0x0000008006147824 */ /* 0x000fe200078e020f */
[----:B------:R-:W-:Y:S01]  /*bea0*/  CS2R R24, SRZ ;  /* 0x0000000000187805 */ /* 0x000fe2000001ff00 */
[----:B------:R-:W-:Y:S02]  /*beb0*/  IMAD.SHL.U32 R21, R5, 0x100, RZ ;  /* 0x0000010005157824 */ /* 0x000fe400078e00ff */
[----:B------:R-:W-:Y:S02]  /*bec0*/  IMAD.MOV.U32 R5, RZ, RZ, R18 ;  /* 0x000000ffff057224 */ /* 0x000fe400078e0012 */
[----:B------:R-:W-:Y:S02]  /*bed0*/  IMAD.MOV.U32 R6, RZ, RZ, R10 ;  /* 0x000000ffff067224 */ /* 0x000fe400078e000a */
[----:B------:R-:W-:Y:S02]  /*bee0*/  IMAD.MOV.U32 R7, RZ, RZ, R11 ;  /* 0x000000ffff077224 */ /* 0x000fe400078e000b */
[----:B------:R-:W-:-:S07]  /*bef0*/  IMAD.MOV.U32 R26, RZ, RZ, RZ ;  /* 0x000000ffff1a7224 */ /* 0x000fce00078e00ff */
.L_x_291:
[----:B------:R-:W0:Y:S01]  /*bf00*/  S2R R9, SR_CgaCtaId ;  /* 0x0000000000097919 */ /* 0x000e220000008800 */
[----:B------:R-:W-:Y:S02]  /*bf10*/  MOV R8, 0x400 ;  /* 0x0000040000087802 */ /* 0x000fe40000000f00 */
[----:B------:R-:W-:Y:S02]  /*bf20*/  LOP3.LUT P1, RZ, R0, 0x7f, RZ, 0xc0, !PT ;  /* 0x0000007f00ff7812 */ /* 0x000fe4000782c0ff */
[----:B0-----:R-:W-:Y:S02]  /*bf30*/  LEA R22, R9, R8, 0x18 ;  /* 0x0000000809167211 */ /* 0x001fe400078ec0ff */
[----:B------:R-:W-:-:S09]  /*bf40*/  SHF.L.U32 R8, R6, 0x1f, RZ ;  /* 0x0000001f06087819 */ /* 0x000fd200000006ff */
[----:B------:R-:W0:Y:S01]  /*bf50*/  @!P1 LDC R9, c[0x0][0x640] ;  /* 0x00019000ff099b82 */ /* 0x000e220000000800 */
[----:B------:R-:W-:-:S04]  /*bf60*/  IMAD R23, R7, 0x8, R22 ;  /* 0x0000000807177824 */ /* 0x000fc800078e0216 */
[----:B------:R-:W1:Y:S02]  /*bf70*/  SYNCS.PHASECHK.TRANS64.TRYWAIT P0, [R23+URZ+0x28], R8 ;  /* 0x00002808170075a7 */ /* 0x000e64000800017f */
[----:B-1----:R-:W-:Y:S05]  /*bf80*/  @!P0 BRA `(.L_x_289) ;  /* 0x0000000c00b08947 */ /* 0x002fea0003800000 */
.L_x_309:
[----:B-1----:R-:W-:Y:S01]  /*bf90*/  PRMT R8, R12, 0x9910, RZ ;  /* 0x000099100c087816 */ /* 0x002fe200000000ff */
[----:B0-----:R0:W-:Y:S03]  /*bfa0*/  @!P1 SYNCS.ARRIVE.TRANS64 RZ, [R23+URZ], R9 ;  /* 0x0000000917ff99a7 */ /* 0x0011e6000800003f */
[----:B------:R-:W-:-:S13]  /*bfb0*/  ISETP.NE.AND P0, PT, R8, 0x2, PT ;  /* 0x000000020800780c */ /* 0x000fda0003f05270 */
[----:B0-----:R-:W-:Y:S05]  /*bfc0*/  @P0 BRA `(.L_x_290) ;  /* 0x0000000000040947 */ /* 0x001fea0003800000 */
[----:B------:R-:W-:Y:S01]  /*bfd0*/  BPT.TRAP 0x1 ;  /* 0x000000040000795c */ /* 0x000fe20000300000 */
.L_x_290:
[C---:B------:R-:W-:Y:S01]  /*bfe0*/  IMAD R8, R7.reuse, 0x1000, R16 ;  /* 0x0000100007087824 */ /* 0x040fe200078e0210 */
[----:B------:R-:W-:Y:S01]  /*bff0*/  R2UR UR9, R22 ;  /* 0x00000000160972ca */ /* 0x000fe200000e0000 */
[--C-:B------:R-:W-:Y:S01]  /*c000*/  IMAD R9, R7, 0x8000, R22.reuse ;  /* 0x0000800007097824 */ /* 0x100fe200078e0216 */
[----:B------:R-:W-:Y:S01]  /*c010*/  R2UR UR25, R23 ;  /* 0x00000000171972ca */ /* 0x000fe200000e0000 */
[----:B------:R-:W-:Y:S01]  /*c020*/  IMAD R8, R8, 0x2, R22 ;  /* 0x0000000208087824 */ /* 0x000fe200078e0216 */
[----:B------:R-:W-:Y:S01]  /*c030*/  R2UR UR28, R19 ;  /* 0x00000000131c72ca */ /* 0x000fe200000e0000 */
[----:B------:R-:W-:Y:S01]  /*c040*/  VIADD R5, R5, 0xffffffff ;  /* 0xffffffff05057836 */ /* 0x000fe20000000000 */
[----:B------:R-:W-:Y:S01]  /*c050*/  R2UR UR8, R9 ;  /* 0x00000000090872ca */ /* 0x000fe200000e0000 */
[----:B------:R-:W-:Y:S01]  /*c060*/  UIADD3 UR14, UP0, UR34, 0xf0, URZ ;  /* 0x000000f0220e7890 */ /* 0x000fe2000ff1e03f */
[----:B------:R-:W-:Y:S01]  /*c070*/  R2UR UR24, R8 ;  /* 0x00000000081872ca */ /* 0x000fe200000e0000 */
[----:B------:R-:W-:Y:S01]  /*c080*/  IMAD R8, R7, 0x400, R17 ;  /* 0x0000040007087824 */ /* 0x000fe200078e0211 */
[----:B------:R-:W-:Y:S01]  /*c090*/  R2UR UR27, R20 ;  /* 0x00000000141b72ca */ /* 0x000fe200000e0000 */
[----:B------:R-:W-:Y:S01]  /*c0a0*/  UIADD3 UR22, UP1, UR34, 0x1f0, URZ ;  /* 0x000001f022167890 */ /* 0x000fe2000ff3e03f */
[----:B------:R-:W-:Y:S01]  /*c0b0*/  R2UR UR26, R25 ;  /* 0x00000000191a72ca */ /* 0x000fe200000e0000 */
[----:B------:R-:W-:Y:S01]  /*c0c0*/  UIADD3 UR36, UP2, UR34, 0x2f0, URZ ;  /* 0x000002f022247890 */ /* 0x000fe2000ff5e03f */
[----:B------:R-:W-:Y:S01]  /*c0d0*/  R2UR UR16, R8 ;  /* 0x00000000081072ca */ /* 0x000fe200000e0000 */
[----:B------:R-:W-:Y:S01]  /*c0e0*/  UIADD3.X UR15, URZ, UR35, URZ, UP0, !UPT ;  /* 0x000000233f0f7290 */ /* 0x000fe200087fe43f */
[----:B------:R-:W-:Y:S01]  /*c0f0*/  R2UR UR19, R26 ;  /* 0x000000001a1372ca */ /* 0x000fe200000e0000 */
[----:B------:R-:W-:Y:S01]  /*c100*/  UIADD3.X UR23, URZ, UR35, URZ, UP1, !UPT ;  /* 0x000000233f177290 */ /* 0x000fe20008ffe43f */
[----:B------:R-:W-:Y:S01]  /*c110*/  R2UR UR10, R24 ;  /* 0x00000000180a72ca */ /* 0x000fe200000e0000 */
[----:B------:R-:W-:Y:S01]  /*c120*/  VIADD R7, R7, 0x1 ;  /* 0x0000000107077836 */ /* 0x000fe20000000000 */
[----:B------:R-:W-:Y:S01]  /*c130*/  R2UR UR11, R21 ;  /* 0x00000000150b72ca */ /* 0x000fe200000e0000 */
[----:B------:R-:W-:Y:S01]  /*c140*/  UIADD3 UR24, UR24, 0x100, URZ ;  /* 0x0000010018187890 */ /* 0x000fe2000fffe03f */
[----:B------:R-:W-:Y:S01]  /*c150*/  ISETP.GT.AND P1, PT, R5, 0x1, PT ;  /* 0x000000010500780c */ /* 0x000fe20003f24270 */
[----:B------:R-:W-:Y:S01]  /*c160*/  UIADD3.X UR37, URZ, UR35, URZ, UP2, !UPT ;  /* 0x000000233f257290 */ /* 0x000fe200097fe43f */
[----:B------:R-:W-:Y:S01]  /*c170*/  ISETP.NE.AND P0, PT, R7, 0x5, PT ;  /* 0x000000050700780c */ /* 0x000fe20003f05270 */
[----:B------:R-:W-:Y:S01]  /*c180*/  UIADD3 UR8, UR8, 0xa100, URZ ;  /* 0x0000a10008087890 */ /* 0x000fe2000fffe03f */
[----:B------:R-:W-:Y:S01]  /*c190*/  VIADD R26, R26, 0x1 ;  /* 0x000000011a1a7836 */ /* 0x000fe20000000000 */
[----:B------:R-:W-:Y:S01]  /*c1a0*/  UIADD3 UR16, UR9, 0x32100, UR16 ;  /* 0x0003210009107890 */ /* 0x000fe2000fffe010 */
[----:B------:R-:W-:Y:S01]  /*c1b0*/  SEL R9, RZ, 0x1, P0 ;  /* 0x00000001ff097807 */ /* 0x000fe20000000000 */
[----:B------:R-:W-:Y:S01]  /*c1c0*/  UMOV UR13, 0x30000 ;  /* 0x00030000000d7882 */ /* 0x000fe20000000000 */
[----:B------:R-:W-:Y:S01]  /*c1d0*/  UMOV UR30, 0x0 ;  /* 0x00000000001e7882 */ /* 0x000fe20000000000 */
[----:B------:R-:W-:Y:S01]  /*c1e0*/  UMOV UR31, 0x10000000 ;  /* 0x10000000001f7882 */ /* 0x000fe20000000000 */
[----:B------:R-:W-:Y:S01]  /*c1f0*/  UMOV UR17, UR25 ;  /* 0x0000001900117c82 */ /* 0x000fe20008000000 */
[----:B------:R-:W-:Y:S01]  /*c200*/  UMOV UR20, UR28 ;  /* 0x0000001c00147c82 */ /* 0x000fe20008000000 */
[----:B------:R-:W-:Y:S01]  /*c210*/  UMOV UR18, UR27 ;  /* 0x0000001b00127c82 */ /* 0x000fe20008000000 */
[----:B------:R0:W-:Y:S01]  /*c220*/  UTMALDG.3D.MULTICAST [UR24], [UR14], UR13, desc[UR30] ;  /* 0x00001e180e0073b4 */ /* 0x0001e2000801180d */
[----:B------:R-:W-:Y:S01]  /*c230*/  UMOV UR9, UR25 ;  /* 0x0000001900097c82 */ /* 0x000fe20008000000 */
[----:B------:R-:W-:Y:S01]  /*c240*/  UMOV UR12, UR28 ;  /* 0x0000001c000c7c82 */ /* 0x000fe20008000000 */
[----:B------:R-:W-:Y:S01]  /*c250*/  LOP3.LUT R6, R6, R9, RZ, 0x3c, !PT ;  /* 0x0000000906067212 */ /* 0x000fe200078e3cff */
[----:B------:R-:W-:Y:S01]  /*c260*/  VIADD R25, R25, 0x20 ;  /* 0x0000002019197836 */ /* 0x000fe20000000000 */
[----:B------:R-:W-:Y:S01]  /*c270*/  SEL R7, R7, RZ, P0 ;  /* 0x000000ff07077207 */ /* 0x000fe20000000000 */
[----:B------:R-:W-:Y:S01]  /*c280*/  VIADD R24, R24, 0x40 ;  /* 0x0000004018187836 */ /* 0x000fe20000000000 */
[----:B------:R0:W-:Y:S01]  /*c290*/  UTMALDG.3D.MULTICAST [UR16], [UR22], UR13, desc[UR30] ;  /* 0x00001e10160073b4 */ /* 0x0001e2000801180d */
[----:B------:R0:W-:Y:S02]  /*c2a0*/  UTMALDG.3D [UR8], [UR36], desc[UR30] ;  /* 0x00001e08240075b4 */ /* 0x0001e40008011000 */
[----:B0-----:R-:W-:Y:S05]  /*c2b0*/  @P1 BRA `(.L_x_291) ;  /* 0xfffffffc00101947 */ /* 0x001fea000383ffff */
.L_x_288:
[----:B------:R-:W-:Y:S05]  /*c2c0*/  BSYNC B1 ;  /* 0x0000000000017941 */ /* 0x000fea0003800000 */
.L_x_287:
[----:B------:R-:W-:Y:S01]  /*c2d0*/  LOP3.LUT P1, RZ, R13, 0xff, RZ, 0xc0, !PT ;  /* 0x000000ff0dff7812 */ /* 0x000fe2000782c0ff */
[C---:B------:R-:W-:Y:S01]  /*c2e0*/  IMAD.IADD R8, R14.reuse, 0x1, R11 ;  /* 0x000000010e087824 */ /* 0x040fe200078e020b */
[----:B------:R-:W-:Y:S01]  /*c2f0*/  ULDC.64 UR8, c[0x0][0x750] ;  /* 0x0001d40000087ab9 */ /* 0x000fe20000000a00 */
[----:B------:R-:W-:Y:S01]  /*c300*/  ISETP.GE.U32.AND P2, PT, R14, 0x5, PT ;  /* 0x000000050e00780c */ /* 0x000fe20003f46070 */
[----:B------:R-:W-:Y:S01]  /*c310*/  BSSY B1, `(.L_x_292) ;  /* 0x0000069000017945 */ /* 0x000fe20003800000 */
[----:B------:R-:W-:Y:S01]  /*c320*/  IMAD.MOV.U32 R19, RZ, RZ, -0x1 ;  /* 0xffffffffff137424 */ /* 0x000fe200078e00ff */
[----:B------:R-:W-:Y:S02]  /*c330*/  ISETP.GT.U32.AND P0, PT, R8, 0x4, PT ;  /* 0x000000040800780c */ /* 0x000fe40003f04070 */
[----:B------:R-:W-:Y:S02]  /*c340*/  PRMT R13, RZ, 0x7610, R13 ;  /* 0x00007610ff0d7816 */ /* 0x000fe4000000000d */
[----:B------:R-:W-:-:S03]  /*c350*/  ISETP.LT.U32.AND P0, PT, R14, 0x5, P0 ;  /* 0x000000050e00780c */ /* 0x000fc60000701070 */
[----:B------:R-:W0:Y:S01]  /*c360*/  @P1 S2R R6, SR_CgaCtaId ;  /* 0x0000000000061919 */ /* 0x000e220000008800 */
[----:B------:R-:W-:-:S04]  /*c370*/  @P1 MOV R5, 0x400 ;  /* 0x0000040000051802 */ /* 0x000fc80000000f00 */
[----:B0-----:R-:W-:Y:S01]  /*c380*/  @P1 LEA R5, R6, R5, 0x18 ;  /* 0x0000000506051211 */ /* 0x001fe200078ec0ff */
[----:B------:R-:W-:-:S03]  /*c390*/  IMAD.WIDE.U32 R6, R8, -0x33333333, RZ ;  /* 0xcccccccd08067825 */ /* 0x000fc600078e00ff */
[----:B------:R0:W-:Y:S01]  /*c3a0*/  @P1 SYNCS.ARRIVE.TRANS64.A1T0 RZ, [R5+URZ+0x68], RZ ;  /* 0x000068ff05ff19a7 */ /* 0x0001e2000810003f */
[----:B------:R-:W-:Y:S01]  /*c3b0*/  IADD3 R2, P1, R2, UR32, RZ ;  /* 0x0000002002027c10 */ /* 0x000fe2000ff3e0ff */
[----:B------:R-:W-:Y:S01]  /*c3c0*/  IMAD.MOV.U32 R6, RZ, RZ, -0x1 ;  /* 0xffffffffff067424 */ /* 0x000fe200078e00ff */
[----:B------:R-:W-:Y:S02]  /*c3d0*/  SHF.R.U32.HI R7, RZ, 0x2, R7 ;  /* 0x00000002ff077819 */ /* 0x000fe40000011607 */
[----:B------:R-:W-:Y:S02]  /*c3e0*/  IADD3.X R3, R3, UR7, RZ, P1, !PT ;  /* 0x0000000703037c10 */ /* 0x000fe40008ffe4ff */
[----:B0-----:R-:W-:Y:S01]  /*c3f0*/  SEL R5, RZ, 0x1, !P0 ;  /* 0x00000001ff057807 */ /* 0x001fe20004000000 */
[----:B------:R-:W-:Y:S01]  /*c400*/  IMAD R11, R7, -0x5, R8 ;  /* 0xfffffffb070b7824 */ /* 0x000fe200078e0208 */
[----:B------:R-:W-:Y:S02]  /*c410*/  ISETP.GE.U32.AND P0, PT, R2, UR8, PT ;  /* 0x0000000802007c0c */ /* 0x000fe4000bf06070 */
[----:B------:R-:W-:Y:S01]  /*c420*/  LOP3.LUT R10, R10, R5, RZ, 0x3c, !PT ;  /* 0x000000050a0a7212 */ /* 0x000fe200078e3cff */
[----:B------:R-:W-:Y:S01]  /*c430*/  IMAD.MOV.U32 R5, RZ, RZ, -0x1 ;  /* 0xffffffffff057424 */ /* 0x000fe200078e00ff */
[----:B------:R-:W-:-:S02]  /*c440*/  ISETP.GE.U32.AND.EX P0, PT, R3, UR9, PT, P0 ;  /* 0x0000000903007c0c */ /* 0x000fc4000bf06100 */
[--C-:B------:R-:W-:Y:S02]  /*c450*/  @P2 LOP3.LUT R10, R10, 0x1, R7.reuse, 0x78, !PT ;  /* 0x000000010a0a2812 */ /* 0x100fe400078e7807 */
[----:B------:R-:W-:-:S09]  /*c460*/  PRMT R7, RZ, 0x7610, R7 ;  /* 0x00007610ff077816 */ /* 0x000fd20000000007 */
[----:B------:R-:W-:Y:S05]  /*c470*/  @P0 BRA `(.L_x_293) ;  /* 0x0000000400480947 */ /* 0x000fea0003800000 */
[----:B------:R-:W0:Y:S01]  /*c480*/  S2R R5, SR_CTAID.X ;  /* 0x0000000000057919 */ /* 0x000e220000002500 */
[----:B------:R-:W-:Y:S01]  /*c490*/  ULDC UR8, c[0x0][0x150] ;  /* 0x0000540000087ab9 */ /* 0x000fe20000000800 */
[----:B------:R-:W1:Y:S01]  /*c4a0*/  LDC R8, c[0x0][0x144] ;  /* 0x00005100ff087b82 */ /* 0x000e620000000800 */
[----:B------:R-:W-:Y:S01]  /*c4b0*/  ULDC UR11, c[0x0][0x730] ;  /* 0x0001cc00000b7ab9 */ /* 0x000fe20000000800 */
[----:B------:R-:W2:Y:S01]  /*c4c0*/  S2R R21, SR_CTAID.Y ;  /* 0x0000000000157919 */ /* 0x000ea20000002600 */
[----:B------:R-:W-:-:S05]  /*c4d0*/  ULDC UR12, c[0x0][0x154] ;  /* 0x00005500000c7ab9 */ /* 0x000fca0000000800 */
[----:B------:R-:W3:Y:S01]  /*c4e0*/  LDC R20, c[0x0][0x148] ;  /* 0x00005200ff147b82 */ /* 0x000ee20000000800 */
[----:B0-----:R-:W-:Y:S02]  /*c4f0*/  I2FP.F32.U32 R6, R5 ;  /* 0x0000000500067245 */ /* 0x001fe40000201000 */
[----:B--2---:R-:W-:-:S03]  /*c500*/  I2FP.F32.U32 R22, R21 ;  /* 0x0000001500167245 */ /* 0x004fc60000201000 */
[----:B------:R-:W-:Y:S01]  /*c510*/  FMUL R7, R6, UR8 ;  /* 0x0000000806077c20 */ /* 0x000fe20008400000 */
[----:B------:R-:W-:Y:S02]  /*c520*/  ULDC.64 UR8, c[0x0][0x728] ;  /* 0x0001ca0000087ab9 */ /* 0x000fe40000000a00 */
[----:B------:R-:W-:-:S03]  /*c530*/  ISETP.NE.U32.AND P0, PT, RZ, UR8, PT ;  /* 0x00000008ff007c0c */ /* 0x000fc6000bf05070 */
[----:B------:R-:W0:Y:S01]  /*c540*/  F2I.U32.TRUNC.NTZ R7, R7 ;  /* 0x0000000700077305 */ /* 0x000e22000020f000 */
[----:B------:R-:W-:Y:S01]  /*c550*/  ISETP.NE.AND.EX P0, PT, RZ, UR9, PT, P0 ;  /* 0x00000009ff007c0c */ /* 0x000fe2000bf05300 */
[----:B0-----:R-:W-:Y:S02]  /*c560*/  IMAD.MOV R6, RZ, RZ, -R7 ;  /* 0x000000ffff067224 */ /* 0x001fe400078e0a07 */
[----:B------:R-:W-:Y:S02]  /*c570*/  IMAD.MOV.U32 R7, RZ, RZ, R3 ;  /* 0x000000ffff077224 */ /* 0x000fe400078e0003 */
[----:B-1----:R-:W-:Y:S02]  /*c580*/  IMAD R5, R8, R6, R5 ;  /* 0x0000000608057224 */ /* 0x002fe400078e0205 */
[----:B------:R-:W-:-:S06]  /*c590*/  IMAD.MOV.U32 R6, RZ, RZ, R2 ;  /* 0x000000ffff067224 */ /* 0x000fcc00078e0002 */
[----:B---3--:R-:W-:Y:S05]  /*c5a0*/  @!P0 BRA `(.L_x_294) ;  /* 0x0000000000288947 */ /* 0x008fea0003800000 */
[----:B------:R-:W-:Y:S02]  /*c5b0*/  ULDC UR10, c[0x0][0x734] ;  /* 0x0001cd00000a7ab9 */ /* 0x000fe40000000800 */
[----:B------:R-:W-:-:S05]  /*c5c0*/  IADD3 R7, P0, R2, UR10, RZ ;  /* 0x0000000a02077c10 */ /* 0x000fca000ff1e0ff */
[----:B------:R-:W-:-:S04]  /*c5d0*/  IMAD.X R19, RZ, RZ, R3, P0 ;  /* 0x000000ffff137224 */ /* 0x000fc800000e0603 */
[----:B------:R-:W-:-:S04]  /*c5e0*/  IMAD.WIDE.U32 R8, R19, UR8, RZ ;  /* 0x0000000813087c25 */ /* 0x000fc8000f8e00ff */
[----:B------:R-:W-:-:S04]  /*c5f0*/  IMAD.WIDE.U32 R8, P0, R7, UR9, R8 ;  /* 0x0000000907087c25 */ /* 0x000fc8000f800008 */
[----:B------:R-:W-:-:S04]  /*c600*/  IMAD.WIDE.U32 R6, R7, UR8, RZ ;  /* 0x0000000807067c25 */ /* 0x000fc8000f8e00ff */
[----:B------:R-:W-:Y:S01]  /*c610*/  IMAD.MOV.U32 R6, RZ, RZ, R9 ;  /* 0x000000ffff067224 */ /* 0x000fe200078e0009 */
[----:B------:R-:W-:Y:S01]  /*c620*/  IADD3 RZ, P1, R7, R8, RZ ;  /* 0x0000000807ff7210 */ /* 0x000fe20007f3e0ff */
[----:B------:R-:W-:-:S04]  /*c630*/  IMAD.X R7, RZ, RZ, RZ, P0 ;  /* 0x000000ffff077224 */ /* 0x000fc800000e06ff */
[----:B------:R-:W-:-:S08]  /*c640*/  IMAD.WIDE.U32.X R6, R19, UR9, R6, P1 ;  /* 0x0000000913067c25 */ /* 0x000fd000088e0406 */
.L_x_294:
[--C-:B------:R-:W-:Y:S01]  /*c650*/  SHF.R.U64 R19, R6, UR11, R7.reuse ;  /* 0x0000000b06137c19 */ /* 0x100fe20008001207 */
[----:B------:R-:W-:Y:S01]  /*c660*/  FMUL R22, R22, UR12 ;  /* 0x0000000c16167c20 */ /* 0x000fe20008400000 */
[----:B------:R-:W-:Y:S01]  /*c670*/  SHF.R.U32.HI R6, RZ, UR11, R7 ;  /* 0x0000000bff067c19 */ /* 0x000fe20008011607 */
[----:B------:R-:W-:Y:S01]  /*c680*/  ULDC.64 UR8, c[0x0][0x720] ;  /* 0x0001c80000087ab9 */ /* 0x000fe20000000a00 */
[----:B------:R-:W-:Y:S01]  /*c690*/  IADD3 R7, P0, RZ, -R19, RZ ;  /* 0x80000013ff077210 */ /* 0x000fe20007f1e0ff */
[----:B------:R-:W-:Y:S02]  /*c6a0*/  ULDC.64 UR10, c[0x0][0x740] ;  /* 0x0001d000000a7ab9 */ /* 0x000fe40000000a00 */
[----:B------:R-:W0:Y:S02]  /*c6b0*/  F2I.U32.TRUNC.NTZ R22, R22 ;  /* 0x0000001600167305 */ /* 0x000e24000020f000 */
[----:B------:R-:W-:Y:S01]  /*c6c0*/  IMAD.X R6, RZ, RZ, ~R6, P0 ;  /* 0x000000ffff067224 */ /* 0x000fe200000e0e06 */
[----:B------:R-:W-:-:S03]  /*c6d0*/  ISETP.NE.U32.AND P0, PT, RZ, UR10, PT ;  /* 0x0000000aff007c0c */ /* 0x000fc6000bf05070 */
[----:B------:R-:W-:Y:S01]  /*c6e0*/  IMAD R6, R6, UR8, RZ ;  /* 0x0000000806067c24 */ /* 0x000fe2000f8e02ff */
[----:B------:R-:W-:-:S03]  /*c6f0*/  ISETP.NE.AND.EX P0, PT, RZ, UR11, PT, P0 ;  /* 0x0000000bff007c0c */ /* 0x000fc6000bf05300 */
[C---:B------:R-:W-:Y:S02]  /*c700*/  IMAD R9, R7.reuse, UR9, R6 ;  /* 0x0000000907097c24 */ /* 0x040fe4000f8e0206 */
[----:B------:R-:W-:Y:S01]  /*c710*/  IMAD.WIDE.U32 R6, R7, UR8, R2 ;  /* 0x0000000807067c25 */ /* 0x000fe2000f8e0002 */
[----:B------:R-:W-:-:S03]  /*c720*/  ULDC UR8, c[0x0][0x718] ;  /* 0x0001c60000087ab9 */ /* 0x000fc60000000800 */
[----:B0-----:R-:W-:Y:S02]  /*c730*/  IMAD.MOV R8, RZ, RZ, -R22 ;  /* 0x000000ffff087224 */ /* 0x001fe400078e0a16 */
[----:B------:R-:W-:Y:S02]  /*c740*/  IMAD.IADD R7, R7, 0x1, R9 ;  /* 0x0000000107077824 */ /* 0x000fe400078e0209 */
[----:B------:R-:W-:-:S03]  /*c750*/  @P3 IMAD R5, R20, R8, R21 ;  /* 0x0000000814053224 */ /* 0x000fc600078e0215 */
[--C-:B------:R-:W-:Y:S02]  /*c760*/  SHF.R.U64 R20, R6, UR8, R7.reuse ;  /* 0x0000000806147c19 */ /* 0x100fe40008001207 */
[----:B------:R-:W-:Y:S01]  /*c770*/  SHF.R.U32.HI R7, RZ, UR8, R7 ;  /* 0x00000008ff077c19 */ /* 0x000fe20008011607 */
[----:B------:R-:W-:-:S03]  /*c780*/  ULDC UR8, c[0x0][0x708] ;  /* 0x0001c20000087ab9 */ /* 0x000fc60000000800 */
[--C-:B------:R-:W-:Y:S02]  /*c790*/  SHF.R.U64 R22, R20, UR8, R7.reuse ;  /* 0x0000000814167c19 */ /* 0x100fe40008001207 */
[----:B------:R-:W-:Y:S01]  /*c7a0*/  SHF.R.U32.HI R7, RZ, UR8, R7 ;  /* 0x00000008ff077c19 */ /* 0x000fe20008011607 */
[----:B------:R-:W-:-:S03]  /*c7b0*/  ULDC UR8, c[0x0][0x758] ;  /* 0x0001d60000087ab9 */ /* 0x000fc60000000800 */
[--C-:B------:R-:W-:Y:S02]  /*c7c0*/  SHF.R.U64 R21, R22, UR8, R7.reuse ;  /* 0x0000000816157c19 */ /* 0x100fe40008001207 */
[----:B------:R-:W-:-:S03]  /*c7d0*/  SHF.R.U32.HI R23, RZ, UR8, R7 ;  /* 0x00000008ff177c19 */ /* 0x000fc60008011607 */
[----:B------:R-:W-:Y:S02]  /*c7e0*/  IMAD.MOV.U32 R6, RZ, RZ, R21 ;  /* 0x000000ffff067224 */ /* 0x000fe400078e0015 */
[----:B------:R-:W-:Y:S01]  /*c7f0*/  IMAD.MOV.U32 R7, RZ, RZ, R23 ;  /* 0x000000ffff077224 */ /* 0x000fe200078e0017 */
[----:B------:R-:W-:Y:S06]  /*c800*/  @!P0 BRA `(.L_x_295) ;  /* 0x0000000000288947 */ /* 0x000fec0003800000 */
        /* <DEDUP_REMOVED lines=10> */
.L_x_295:
[----:B------:R-:W-:Y:S01]  /*c8b0*/  ULDC UR8, c[0x0][0x748] ;  /* 0x0001d20000087ab9 */ /* 0x000fe20000000800 */
[----:B------:R-:W-:Y:S01]  /*c8c0*/  LOP3.LUT R20, R20, UR4, RZ, 0xc0, !PT ;  /* 0x0000000414147c12 */ /* 0x000fe2000f8ec0ff */
[----:B------:R-:W-:Y:S01]  /*c8d0*/  ULDC UR9, c[0x0][0x710] ;  /* 0x0001c40000097ab9 */ /* 0x000fe20000000800 */
[----:B------:R-:W-:Y:S01]  /*c8e0*/  SHF.R.U64 R7, R6, UR8, R7 ;  /* 0x0000000806077c19 */ /* 0x000fe20008001207 */
[----:B------:R-:W-:Y:S01]  /*c8f0*/  ULDC UR8, c[0x0][0x738] ;  /* 0x0001ce0000087ab9 */ /* 0x000fe20000000800 */
[----:B------:R-:W-:-:S03]  /*c900*/  LOP3.LUT R6, R22, UR6, RZ, 0xc0, !PT ;  /* 0x0000000616067c12 */ /* 0x000fc6000f8ec0ff */
[----:B------:R-:W-:Y:S02]  /*c910*/  IMAD.MOV R8, RZ, RZ, -R7 ;  /* 0x000000ffff087224 */ /* 0x000fe400078e0a07 */
[----:B------:R-:W-:Y:S02]  /*c920*/  IMAD R6, R7, UR5, R6 ;  /* 0x0000000507067c24 */ /* 0x000fe4000f8e0206 */
[----:B------:R-:W-:Y:S01]  /*c930*/  IMAD R21, R8, UR8, R21 ;  /* 0x0000000808157c24 */ /* 0x000fe2000f8e0215 */
[----:B------:R-:W-:Y:S01]  /*c940*/  ULDC UR8, c[0x0][0x700] ;  /* 0x0001c00000087ab9 */ /* 0x000fe20000000800 */
[----:B------:R-:W-:Y:S02]  /*c950*/  IMAD R6, R6, UR9, R5 ;  /* 0x0000000906067c24 */ /* 0x000fe4000f8e0205 */
[----:B------:R-:W-:Y:S02]  /*c960*/  IMAD R21, R21, UR8, R20 ;  /* 0x0000000815157c24 */ /* 0x000fe4000f8e0214 */
[----:B------:R-:W-:-:S03]  /*c970*/  IMAD.MOV.U32 R7, RZ, RZ, 0x1 ;  /* 0x00000001ff077424 */ /* 0x000fc600078e00ff */
[----:B------:R-:W-:Y:S02]  /*c980*/  SEL R5, R21, R6, !P3 ;  /* 0x0000000615057207 */ /* 0x000fe40005800000 */
[----:B------:R-:W-:-:S07]  /*c990*/  SEL R6, R6, R21, !P3 ;  /* 0x0000001506067207 */ /* 0x000fce0005800000 */
.L_x_293:
[----:B------:R-:W-:Y:S05]  /*c9a0*/  BSYNC B1 ;  /* 0x0000000000017941 */ /* 0x000fea0003800000 */
.L_x_292:
[----:B------:R-:W-:-:S13]  /*c9b0*/  LOP3.LUT P0, RZ, R7, 0xff, RZ, 0xc0, !PT ;  /* 0x000000ff07ff7812 */ /* 0x000fda000780c0ff */
[----:B------:R-:W-:Y:S05]  /*c9c0*/  @P0 BRA `(.L_x_296) ;  /* 0xfffffff400140947 */ /* 0x000fea000383ffff */
[----:B------:R-:W-:Y:S05]  /*c9d0*/  BSYNC B0 ;  /* 0x0000000000007941 */ /* 0x000fea0003800000 */
.L_x_285:
[----:B------:R-:W-:-:S03]  /*c9e0*/  UMOV UR8, 0xffffffff ;  /* 0xffffffff00087882 */ /* 0x000fc60000000000 */
[----:B------:R-:W-:Y:S05]  /*c9f0*/  BRA.DIV UR8, `(.L_x_297) ;  /* 0x0000000608287947 */ /* 0x000fea000b800000 */
[----:B------:R-:W-:-:S13]  /*ca00*/  ELECT P0, URZ, PT ;  /* 0x00000000003f782f */ /* 0x000fda0003800000 */
.L_x_312:
[----:B------:R-:W-:Y:S04]  /*ca10*/  BSSY B0, `(.L_x_298) ;  /* 0x0000034000007945 */ /* 0x000fe80003800000 */
[----:B------:R-:W-:Y:S05]  /*ca20*/  @!P0 BRA `(.L_x_299) ;  /* 0x0000000000c88947 */ /* 0x000fea0003800000 */
[----:B------:R-:W-:-:S04]  /*ca30*/  LOP3.LUT R4, R4, 0x2, RZ, 0xfc, !PT ;  /* 0x0000000204047812 */ /* 0x000fc800078efcff */
[----:B------:R-:W-:-:S13]  /*ca40*/  ISETP.NE.AND P0, PT, R4, 0x3, PT ;  /* 0x000000030400780c */ /* 0x000fda0003f05270 */
[----:B------:R-:W-:Y:S05]  /*ca50*/  @!P0 BRA `(.L_x_300) ;  /* 0x0000000000048947 */ /* 0x000fea0003800000 */
[----:B------:R-:W-:Y:S01]  /*ca60*/  BPT.TRAP 0x1 ;  /* 0x000000040000795c */ /* 0x000fe20000300000 */
.L_x_300:
[----:B------:R-:W0:Y:S01]  /*ca70*/  S2R R3, SR_CgaCtaId ;  /* 0x0000000000037919 */ /* 0x000e220000008800 */
[----:B------:R-:W-:Y:S02]  /*ca80*/  MOV R0, 0x400 ;  /* 0x0000040000007802 */ /* 0x000fe40000000f00 */
[----:B------:R-:W-:Y:S02]  /*ca90*/  SHF.L.U32 R2, R10, 0x1f, RZ ;  /* 0x0000001f0a027819 */ /* 0x000fe400000006ff */
[----:B0-----:R-:W-:-:S05]  /*caa0*/  LEA R0, R3, R0, 0x18 ;  /* 0x0000000003007211 */ /* 0x001fca00078ec0ff */
[----:B------:R-:W-:-:S04]  /*cab0*/  VIADD R0, R0, 0x28 ;  /* 0x0000002800007836 */ /* 0x000fc80000000000 */
[C---:B------:R-:W-:Y:S02]  /*cac0*/  IMAD R5, R11.reuse, 0x8, R0 ;  /* 0x000000080b057824 */ /* 0x040fe400078e0200 */
[----:B------:R-:W-:Y:S02]  /*cad0*/  VIADD R11, R11, 0x1 ;  /* 0x000000010b0b7836 */ /* 0x000fe40000000000 */
[----:B------:R-:W0:Y:S03]  /*cae0*/  SYNCS.PHASECHK.TRANS64.TRYWAIT P0, [R5+URZ], R2 ;  /* 0x00000002050075a7 */ /* 0x000e26000800017f */
[----:B------:R-:W-:-:S04]  /*caf0*/  ISETP.NE.AND P1, PT, R11, 0x5, PT ;  /* 0x000000050b00780c */ /* 0x000fc80003f25270 */
[----:B------:R-:W-:Y:S02]  /*cb00*/  SEL R3, RZ, 0x1, P1 ;  /* 0x00000001ff037807 */ /* 0x000fe40000800000 */
[----:B------:R-:W-:Y:S02]  /*cb10*/  SEL R11, R11, RZ, P1 ;  /* 0x000000ff0b0b7207 */ /* 0x000fe40000800000 */
[----:B------:R-:W-:-:S03]  /*cb20*/  LOP3.LUT R10, R10, R3, RZ, 0x3c, !PT ;  /* 0x000000030a0a7212 */ /* 0x000fc600078e3cff */
[----:B------:R-:W-:Y:S01]  /*cb30*/  IMAD R7, R11, 0x8, R0 ;  /* 0x000000080b077824 */ /* 0x000fe200078e0200 */
[----:B------:R-:W-:Y:S01]  /*cb40*/  SHF.L.U32 R4, R10, 0x1f, RZ ;  /* 0x0000001f0a047819 */ /* 0x000fe200000006ff */
[----:B0-----:R-:W-:Y:S06]  /*cb50*/  @!P0 BRA `(.L_x_301) ;  /* 0x0000000000f08947 */ /* 0x001fec0003800000 */
.L_x_313:
[----:B------:R-:W1:Y:S01]  /*cb60*/  SYNCS.PHASECHK.TRANS64.TRYWAIT P0, [R7+URZ], R4 ;  /* 0x00000004070075a7 */ /* 0x000e62000800017f */
[----:B0-----:R-:W-:-:S05]  /*cb70*/  VIADD R2, R11, 0x1 ;  /* 0x000000010b027836 */ /* 0x001fca0000000000 */
[----:B------:R-:W-:-:S04]  /*cb80*/  ISETP.NE.AND P1, PT, R2, 0x5, PT ;  /* 0x000000050200780c */ /* 0x000fc80003f25270 */
[----:B------:R-:W-:Y:S02]  /*cb90*/  SEL R3, RZ, 0x1, P1 ;  /* 0x00000001ff037807 */ /* 0x000fe40000800000 */
[----:B------:R-:W-:Y:S02]  /*cba0*/  SEL R9, R2, RZ, P1 ;  /* 0x000000ff02097207 */ /* 0x000fe40000800000 */
[----:B------:R-:W-:-:S03]  /*cbb0*/  LOP3.LUT R10, R10, R3, RZ, 0x3c, !PT ;  /* 0x000000030a0a7212 */ /* 0x000fc600078e3cff */
[----:B------:R-:W-:Y:S01]  /*cbc0*/  IMAD R8, R9, 0x8, R0 ;  /* 0x0000000809087824 */ /* 0x000fe200078e0200 */
[----:B------:R-:W-:Y:S01]  /*cbd0*/  SHF.L.U32 R5, R10, 0x1f, RZ ;  /* 0x0000001f0a057819 */ /* 0x000fe200000006ff */
[----:B-1----:R-:W-:Y:S06]  /*cbe0*/  @!P0 BRA `(.L_x_302) ;  /* 0x0000000000e08947 */ /* 0x002fec0003800000 */
.L_x_314:
[----:B------:R-:W1:Y:S01]  /*cbf0*/  SYNCS.PHASECHK.TRANS64.TRYWAIT P0, [R8+URZ], R5 ;  /* 0x00000005080075a7 */ /* 0x000e62000800017f */
[----:B------:R-:W-:-:S05]  /*cc00*/  VIADD R2, R9, 0x1 ;  /* 0x0000000109027836 */ /* 0x000fca0000000000 */
[----:B------:R-:W-:-:S04]  /*cc10*/  ISETP.NE.AND P1, PT, R2, 0x5, PT ;  /* 0x000000050200780c */ /* 0x000fc80003f25270 */
[----:B------:R-:W-:Y:S02]  /*cc20*/  SEL R3, RZ, 0x1, P1 ;  /* 0x00000001ff037807 */ /* 0x000fe40000800000 */
[----:B0-----:R-:W-:Y:S02]  /*cc30*/  SEL R7, R2, RZ, P1 ;  /* 0x000000ff02077207 */ /* 0x001fe40000800000 */
[----:B------:R-:W-:-:S03]  /*cc40*/  LOP3.LUT R9, R10, R3, RZ, 0x3c, !PT ;  /* 0x000000030a097212 */ /* 0x000fc600078e3cff */
[----:B------:R-:W-:Y:S01]  /*cc50*/  IMAD R11, R7, 0x8, R0 ;  /* 0x00000008070b7824 */ /* 0x000fe200078e0200 */
[----:B------:R-:W-:Y:S01]  /*cc60*/  SHF.L.U32 R6, R9, 0x1f, RZ ;  /* 0x0000001f09067819 */ /* 0x000fe200000006ff */
[----:B-1----:R-:W-:Y:S06]  /*cc70*/  @!P0 BRA `(.L_x_303) ;  /* 0x0000000000d08947 */ /* 0x002fec0003800000 */
.L_x_315:
[----:B------:R-:W1:Y:S01]  /*cc80*/  SYNCS.PHASECHK.TRANS64.TRYWAIT P0, [R11+URZ], R6 ;  /* 0x000000060b0075a7 */ /* 0x000e62000800017f */
[----:B------:R-:W-:-:S05]  /*cc90*/  VIADD R2, R7, 0x1 ;  /* 0x0000000107027836 */ /* 0x000fca0000000000 */
[----:B------:R-:W-:-:S04]  /*cca0*/  ISETP.NE.AND P1, PT, R2, 0x5, PT ;  /* 0x000000050200780c */ /* 0x000fc80003f25270 */
[----:B------:R-:W-:Y:S02]  /*ccb0*/  SEL R4, RZ, 0x1, P1 ;  /* 0x00000001ff047807 */ /* 0x000fe40000800000 */
[----:B------:R-:W-:Y:S02]  /*ccc0*/  SEL R3, R2, RZ, P1 ;  /* 0x000000ff02037207 */ /* 0x000fe40000800000 */
[----:B------:R-:W-:Y:S01]  /*ccd0*/  LOP3.LUT R4, R9, R4, RZ, 0x3c, !PT ;  /* 0x0000000409047212 */ /* 0x000fe200078e3cff */
[----:B-1----:R-:W-:Y:S06]  /*cce0*/  @!P0 BRA `(.L_x_304) ;  /* 0x0000000000c88947 */ /* 0x002fec0003800000 */
.L_x_316:
[----:B------:R-:W-:Y:S01]  /*ccf0*/  IMAD R3, R3, 0x8, R0 ;  /* 0x0000000803037824 */ /* 0x000fe200078e0200 */
[----:B------:R-:W-:-:S07]  /*cd00*/  SHF.L.U32 R0, R4, 0x1f, RZ ;  /* 0x0000001f04007819 */ /* 0x000fce00000006ff */
.L_x_305:
[----:B--2---:R2:W3:Y:S02]  /*cd10*/  SYNCS.PHASECHK.TRANS64.TRYWAIT P0, [R3+URZ], R0 ;  /* 0x00000000030075a7 */ /* 0x0044e4000800017f */
[----:B---3--:R-:W-:Y:S05]  /*cd20*/  @!P0 NANOSLEEP.SYNCS 0x989680 ;  /* 0x009896800000895d */ /* 0x008fea0003900000 */
[----:B------:R-:W3:Y:S02]  /*cd30*/  @!P0 SYNCS.PHASECHK.TRANS64 P0, [R3+URZ], R0 ;  /* 0x00000000030085a7 */ /* 0x000ee4000800007f */
[----:B---3--:R-:W-:Y:S05]  /*cd40*/  @!P0 BRA `(.L_x_305) ;  /* 0xfffffffc00f08947 */ /* 0x008fea000383ffff */
.L_x_299:
[----:B------:R-:W-:Y:S05]  /*cd50*/  BSYNC B0 ;  /* 0x0000000000007941 */ /* 0x000fea0003800000 */
.L_x_298:
[----:B------:R-:W-:Y:S05]  /*cd60*/  EXIT ;  /* 0x000000000000794d */ /* 0x000fea0003800000 */
.L_x_21:
[----:B-1----:R-:W-:-:S04]  /*cd70*/  IMAD.U32 R15, RZ, RZ, UR8 ;  /* 0x00000008ff0f7e24 */ /* 0x002fc8000f8e00ff */
[----:B------:R1:W4:Y:S03]  /*cd80*/  SYNCS.PHASECHK.TRANS64.TRYWAIT P1, [R15+URZ], R16 ;  /* 0x000000100f0075a7 */ /* 0x000326000802017f */
[----:B----4-:R-:W-:Y:S05]  /*cd90*/  @!P1 NANOSLEEP.SYNCS 0x989680 ;  /* 0x009896800000995d */ /* 0x010fea0003900000 */
[----:B------:R-:W4:Y:S02]  /*cda0*/  @!P1 SYNCS.PHASECHK.TRANS64 P1, [R15+URZ], R16 ;  /* 0x000000100f0095a7 */ /* 0x000f24000802007f */
[----:B----4-:R-:W-:Y:S05]  /*cdb0*/  @!P1 BRA `(.L_x_21) ;  /* 0xfffffffc00ec9947 */ /* 0x010fea000383ffff */
[----:B------:R-:W-:Y:S05]  /*cdc0*/  BRA `(.L_x_20) ;  /* 0xffffff4800a87947 */ /* 0x000fea000383ffff */
.L_x_286:
[----:B------:R-:W-:Y:S01]  /*cdd0*/  BSSY B1, `(.L_x_306) ;  /* 0x0000006000017945 */ /* 0x000fe20003800000 */
[----:B------:R-:W-:-:S07]  /*cde0*/  IMAD.MOV.U32 R7, RZ, RZ, -0x1 ;  /* 0xffffffffff077424 */ /* 0x000fce00078e00ff */
[----:B------:R-:W-:Y:S05]  /*cdf0*/  WARPSYNC.COLLECTIVE R7, `(.L_x_307) ;  /* 0x00000000070c7348 */ /* 0x000fea0003c00000 */
[----:B------:R-:W-:Y:S02]  /*ce00*/  ELECT P0, UR62, PT ;  /* 0x00000000003e782f */ /* 0x000fe40003800000 */
[----:B------:R-:W-:Y:S01]  /*ce10*/  MOV R7, UR62 ;  /* 0x0000003e00077c02 */ /* 0x000fe20008000f00 */
[----:B------:R-:W-:Y:S10]  /*ce20*/  ENDCOLLECTIVE ;  /* 0x000000000000791b */ /* 0x000ff40003800000 */
.L_x_307:
[----:B------:R-:W-:Y:S05]  /*ce30*/  BSYNC B1 ;  /* 0x0000000000017941 */ /* 0x000fea0003800000 */
.L_x_306:
[----:B------:R-:W-:Y:S05]  /*ce40*/  BRA `(.L_x_308) ;  /* 0xfffffff000007947 */ /* 0x000fea000383ffff */
.L_x_289:
[----:B-1----:R1:W2:Y:S02]  /*ce50*/  SYNCS.PHASECHK.TRANS64.TRYWAIT P0, [R23+URZ+0x28], R8 ;  /* 0x00002808170075a7 */ /* 0x0022a4000800017f */
[----:B--2---:R-:W-:Y:S05]  /*ce60*/  @!P0 NANOSLEEP.SYNCS 0x989680 ;  /* 0x009896800000895d */ /* 0x004fea0003900000 */
[----:B------:R-:W2:Y:S02]  /*ce70*/  @!P0 SYNCS.PHASECHK.TRANS64 P0, [R23+URZ+0x28], R8 ;  /* 0x00002808170085a7 */ /* 0x000ea4000800007f */
[----:B--2---:R-:W-:Y:S05]  /*ce80*/  @!P0 BRA `(.L_x_289) ;  /* 0xfffffffc00f08947 */ /* 0x004fea000383ffff */
[----:B------:R-:W-:Y:S05]  /*ce90*/  BRA `(.L_x_309) ;  /* 0xfffffff0003c7947 */ /* 0x000fea000383ffff */
.L_x_297:
[----:B------:R-:W-:Y:S01]  /*cea0*/  BSSY B0, `(.L_x_310) ;  /* 0x0000006000007945 */ /* 0x000fe20003800000 */
[----:B------:R-:W-:-:S07]  /*ceb0*/  IMAD.MOV.U32 R7, RZ, RZ, -0x1 ;  /* 0xffffffffff077424 */ /* 0x000fce00078e00ff */
[----:B------:R-:W-:Y:S05]  /*cec0*/  WARPSYNC.COLLECTIVE R7, `(.L_x_311) ;  /* 0x00000000070c7348 */ /* 0x000fea0003c00000 */
[----:B------:R-:W-:Y:S02]  /*ced0*/  ELECT P0, UR62, PT ;  /* 0x00000000003e782f */ /* 0x000fe40003800000 */
[----:B------:R-:W-:Y:S01]  /*cee0*/  MOV R7, UR62 ;  /* 0x0000003e00077c02 */ /* 0x000fe20008000f00 */
[----:B------:R-:W-:Y:S10]  /*cef0*/  ENDCOLLECTIVE ;  /* 0x000000000000791b */ /* 0x000ff40003800000 */
.L_x_311:
[----:B------:R-:W-:Y:S05]  /*cf00*/  BSYNC B0 ;  /* 0x0000000000007941 */ /* 0x000fea0003800000 */
.L_x_310:
[----:B------:R-:W-:Y:S05]  /*cf10*/  BRA `(.L_x_312) ;  /* 0xfffffff800bc7947 */ /* 0x000fea000383ffff */
.L_x_301:
[----:B0-----:R0:W1:Y:S02]  /*cf20*/  SYNCS.PHASECHK.TRANS64.TRYWAIT P0, [R5+URZ], R2 ;  /* 0x00000002050075a7 */ /* 0x001064000800017f */
[----:B-1----:R-:W-:Y:S05]  /*cf30*/  @!P0 NANOSLEEP.SYNCS 0x989680 ;  /* 0x009896800000895d */ /* 0x002fea0003900000 */
[----:B------:R-:W1:Y:S02]  /*cf40*/  @!P0 SYNCS.PHASECHK.TRANS64 P0, [R5+URZ], R2 ;  /* 0x00000002050085a7 */ /* 0x000e64000800007f */
[----:B-1----:R-:W-:Y:S05]  /*cf50*/  @!P0 BRA `(.L_x_301) ;  /* 0xfffffffc00f08947 */ /* 0x002fea000383ffff */
[----:B------:R-:W-:Y:S05]  /*cf60*/  BRA `(.L_x_313) ;  /* 0xfffffff800fc7947 */ /* 0x000fea000383ffff */
.L_x_302:
[----:B0-----:R0:W1:Y:S02]  /*cf70*/  SYNCS.PHASECHK.TRANS64.TRYWAIT P0, [R7+URZ], R4 ;  /* 0x00000004070075a7 */ /* 0x001064000800017f */
[----:B-1----:R-:W-:Y:S05]  /*cf80*/  @!P0 NANOSLEEP.SYNCS 0x989680 ;  /* 0x009896800000895d */ /* 0x002fea0003900000 */
[----:B------:R-:W1:Y:S02]  /*cf90*/  @!P0 SYNCS.PHASECHK.TRANS64 P0, [R7+URZ], R4 ;  /* 0x00000004070085a7 */ /* 0x000e64000800007f */
[----:B-1----:R-:W-:Y:S05]  /*cfa0*/  @!P0 BRA `(.L_x_302) ;  /* 0xfffffffc00f08947 */ /* 0x002fea000383ffff */
[----:B------:R-:W-:Y:S05]  /*cfb0*/  BRA `(.L_x_314) ;  /* 0xfffffffc000c7947 */ /* 0x000fea000383ffff */
.L_x_303:
[----:B0-----:R0:W1:Y:S02]  /*cfc0*/  SYNCS.PHASECHK.TRANS64.TRYWAIT P0, [R8+URZ], R5 ;  /* 0x00000005080075a7 */ /* 0x001064000800017f */
[----:B-1----:R-:W-:Y:S05]  /*cfd0*/  @!P0 NANOSLEEP.SYNCS 0x989680 ;  /* 0x009896800000895d */ /* 0x002fea0003900000 */
[----:B------:R-:W1:Y:S02]  /*cfe0*/  @!P0 SYNCS.PHASECHK.TRANS64 P0, [R8+URZ], R5 ;  /* 0x00000005080085a7 */ /* 0x000e64000800007f */
[----:B-1----:R-:W-:Y:S05]  /*cff0*/  @!P0 BRA `(.L_x_303) ;  /* 0xfffffffc00f08947 */ /* 0x002fea000383ffff */
[----:B------:R-:W-:Y:S05]  /*d000*/  BRA `(.L_x_315) ;  /* 0xfffffffc001c7947 */ /* 0x000fea000383ffff */
.L_x_304:
[----:B-1----:R1:W2:Y:S02]  /*d010*/  SYNCS.PHASECHK.TRANS64.TRYWAIT P0, [R11+URZ], R6 ;  /* 0x000000060b0075a7 */ /* 0x0022a4000800017f */
[----:B--2---:R-:W-:Y:S05]  /*d020*/  @!P0 NANOSLEEP.SYNCS 0x989680 ;  /* 0x009896800000895d */ /* 0x004fea0003900000 */
[----:B------:R-:W2:Y:S02]  /*d030*/  @!P0 SYNCS.PHASECHK.TRANS64 P0, [R11+URZ], R6 ;  /* 0x000000060b0085a7 */ /* 0x000ea4000800007f */
[----:B--2---:R-:W-:Y:S05]  /*d040*/  @!P0 BRA `(.L_x_304) ;  /* 0xfffffffc00f08947 */ /* 0x004fea000383ffff */
[----:B------:R-:W-:Y:S05]  /*d050*/  BRA `(.L_x_316) ;  /* 0xfffffffc00247947 */ /* 0x000fea000383ffff */
.L_x_317:
[----:B------:R-:W-:-:S00]  /*d060*/  BRA `(.L_x_317) ;  /* 0xfffffffc00fc7947 */ /* 0x000fc0000383ffff */
[----:B------:R-:W-:-:S00]  /*d070*/  NOP ;  /* 0x0000000000007918 */ /* 0x000fc00000000000 */
        /* <DEDUP_REMOVED lines=8> */
.L_x_318:


//--------------------- .nv.shared._ZN7cutlass13device_kernelINS_4gemm6kernel13GemmUniversalIN4cute5tupleIJiiiiEEENS1_10collective13CollectiveMmaINS1_40MainloopSm90TmaGmmaWarpSpecializedSparseILi5ENS5_IJNS4_1CILi1EEENSA_ILi2EEESB_EEENS1_35KernelTmaWarpSpecializedCooperativeEEENS5_IJNSA_ILi128EEENSA_ILi256EEENSA_ILi64EEEEEENS_10bfloat16_tENS5_IJNS4_6LayoutINS5_IJiNS5_IJSC_iEEEiEEENS5_IJlNS5_IJSB_SC_EEElEEEEENSL_INS5_IJNS5_IJNS5_IJNSA_ILi8EEESC_NSA_ILi4EEEEEEiEEENS5_IJNS5_IJNSA_ILi16EEESC_SC_EEEiEEEiEEENS5_IJNS5_IJNS5_IJSI_SV_NSA_ILi1024EEEEEENSA_ILi4096EEEEEENS5_IJNS5_IJSB_NSA_ILi512EEENSA_ILi32EEEEEElEEElEEEEEEEESK_NS5_IJlSB_lEEENS4_8TiledMMAINS4_8MMA_AtomIJNS4_4SM904GMMA6SPARSE29GMMA_64x256x32_F32BF16BF16_SSILNS1E_5MajorE0ELS1H_0ELNS1E_7ScaleInE1ELS1I_1ELNS1E_9SparseSelE0EEEEEENSL_INS5_IJSC_SB_SB_EEENS5_IJSB_NSA_ILi0EEES1N_EEEEENS5_IJNS4_10UnderscoreES1Q_S1Q_EEEEENS4_23SM90_TMA_LOAD_MULTICASTENS4_14ComposedLayoutINS4_7SwizzleILi2ELi4ELi3EEENS4_25smem_sparse_ptr_flag_bitsILi2ELi16EEENSL_INS5_IJNS5_IJSB_SR_EEENS5_IJSC_S14_EEEEEENS5_IJNS5_IJS1N_SI_EEESO_EEEEEEEvNS4_8identityENS4_13SM90_TMA_LOADENS1U_INS1V_ILi3ELi4ELi3EEENS4_18smem_ptr_flag_bitsILi16EEENSL_INS5_IJSR_SI_EEENS5_IJSI_SB_EEEEEEEvS26_EENS_8epilogue10collective6detail29Sm90TmaWarpSpecializedAdapterINS2H_15DefaultEpilogueIfNS5_IJSB_llEEES2L_NS2G_6thread17LinearCombinationIfLi1EffLNS2M_9ScaleType4KindE0ELNS_15FloatRoundStyleE2EfEENS1_15EpilogueDefaultEEEEEvvEEEEvNT_6ParamsE --------------------------
	.section	.nv.shared._ZN7cutlass13device_kernelINS_4gemm6kernel13GemmUniversalIN4cute5tupleIJiiiiEEENS1_10collective13CollectiveMmaINS1_40MainloopSm90TmaGmmaWarpSpecializedSparseILi5ENS5_IJNS4_1CILi1EEENSA_ILi2EEESB_EEENS1_35KernelTmaWarpSpecializedCooperativeEEENS5_IJNSA_ILi128EEENSA_ILi256EEENSA_ILi64EEEEEENS_10bfloat16_tENS5_IJNS4_6LayoutINS5_IJiNS5_IJSC_iEEEiEEENS5_IJlNS5_IJSB_SC_EEElEEEEENSL_INS5_IJNS5_IJNS5_IJNSA_ILi8EEESC_NSA_ILi4EEEEEEiEEENS5_IJNS5_IJNSA_ILi16EEESC_SC_EEEiEEEiEEENS5_IJNS5_IJNS5_IJSI_SV_NSA_ILi1024EEEEEENSA_ILi4096EEEEEENS5_IJNS5_IJSB_NSA_ILi512EEENSA_ILi32EEEEEElEEElEEEEEEEESK_NS5_IJlSB_lEEENS4_8TiledMMAINS4_8MMA_AtomIJNS4_4SM904GMMA6SPARSE29GMMA_64x256x32_F32BF16BF16_SSILNS1E_5MajorE0ELS1H_0ELNS1E_7ScaleInE1ELS1I_1ELNS1E_9SparseSelE0EEEEEENSL_INS5_IJSC_SB_SB_EEENS5_IJSB_NSA_ILi0EEES1N_EEEEENS5_IJNS4_10UnderscoreES1Q_S1Q_EEEEENS4_23SM90_TMA_LOAD_MULTICASTENS4_14ComposedLayoutINS4_7SwizzleILi2ELi4ELi3EEENS4_25smem_sparse_ptr_flag_bitsILi2ELi16EEENSL_INS5_IJNS5_IJSB_SR_EEENS5_IJSC_S14_EEEEEENS5_IJNS5_IJS1N_SI_EEESO_EEEEEEEvNS4_8identityENS4_13SM90_TMA_LOADENS1U_INS1V_ILi3ELi4ELi3EEENS4_18smem_ptr_flag_bitsILi16EEENSL_INS5_IJSR_SI_EEENS5_IJSI_SB_EEEEEEEvS26_EENS_8epilogue10collective6detail29Sm90TmaWarpSpecializedAdapterINS2H_15DefaultEpilogueIfNS5_IJSB_llEEES2L_NS2G_6thread17LinearCombinationIfLi1EffLNS2M_9ScaleType4KindE0ELNS_15FloatRoundStyleE2EfEENS1_15EpilogueDefaultEEEEEvvEEEEvNT_6ParamsE,"aw",@nobits
	.sectionflags	@""
	.align	16
	.zero		1024


//--------------------- .nv.shared.reserved.0     --------------------------
	.section	.nv.shared.reserved.0,"aw",@nobits
	.weak		__nv_reservedSMEM_offset_0_alias
	.size		__nv_reservedSMEM_offset_0_alias, 0, 0
	.other		__nv_reservedSMEM_offset_0_alias,@"STO_CUDA_RESERVED_SHARED STV_DEFAULT"
__nv_reservedSMEM_offset_0_alias:
	.zero		0


//--------------------- .nv.global                --------------------------
	.section	.nv.global,"aw",@nobits
.nv.global:
	.type		_ZN39_INTERNAL_990c9249_4_k_cu_15695096_28004cute1_E,@object
	.size		_ZN39_INTERNAL_990c9249_4_k_cu_15695096_28004cute1_E,(_ZN39_INTERNAL_990c9249_4_k_cu_15695096_28004cuda3std3__45__cpo6cbeginE - _ZN39_INTERNAL_990c9249_4_k_cu_15695096_28004cute1_E)
_ZN39_INTERNAL_990c9249_4_k_cu_15695096_28004cute1_E:
	.zero		1
	.type		_ZN39_INTERNAL_990c9249_4_k_cu_15695096_28004cuda3std3__45__cpo6cbeginE,@object
	.size		_ZN39_INTERNAL_990c9249_4_k_cu_15695096_28004cuda3std3__45__cpo6cbeginE,(_ZN39_INTERNAL_990c9249_4_k_cu_15695096_28004cuda3std3__48in_placeE - _ZN39_INTERNAL_990c9249_4_k_cu_15695096_28004cuda3std3__45__cpo6cbeginE)
_ZN39_INTERNAL_990c9249_4_k_cu_15695096_28004cuda3std3__45__cpo6cbeginE:
	.zero		1
	.type		_ZN39_INTERNAL_990c9249_4_k_cu_15695096_28004cuda3std3__48in_placeE,@object
	.size		_ZN39_INTERNAL_990c9249_4_k_cu_15695096_28004cuda3std3__48in_placeE,(_ZN39_INTERNAL_990c9249_4_k_cu_15695096_28004cuda3std6ranges3__45__cpo9iter_moveE - _ZN39_INTERNAL_990c9249_4_k_cu_15695096_28004cuda3std3__48in_placeE)
_ZN39_INTERNAL_990c9249_4_k_cu_15695096_28004cuda3std3__48in_placeE:
	.zero		1
	.type		_ZN39_INTERNAL_990c9249_4_k_cu_15695096_28004cuda3std6ranges3__45__cpo9iter_moveE,@object
	.size		_ZN39_INTERNAL_990c9249_4_k_cu_15695096_28004cuda3std6ranges3__45__cpo9iter_moveE,(_ZN39_INTERNAL_990c9249_4_k_cu_15695096_28004cuda3std3__45__cpo5beginE - _ZN39_INTERNAL_990c9249_4_k_cu_15695096_28004cuda3std6ranges3__45__cpo9iter_moveE)
_ZN39_INTERNAL_990c9249_4_k_cu_15695096_28004cuda3std6ranges3__45__cpo9iter_moveE:
	.zero		1
	.type		_ZN39_INTERNAL_990c9249_4_k_cu_15695096_28004cuda3std3__45__cpo5beginE,@object
	.size		_ZN39_INTERNAL_990c9249_4_k_cu_15695096_28004cuda3std3__45__cpo5beginE,(_ZN39_INTERNAL_990c9249_4_k_cu_15695096_28004cuda3std3__441_GLOBAL__N__990c9249_4_k_cu_15695096_28006ignoreE - _ZN39_INTERNAL_990c9249_4_k_cu_15695096_28004cuda3std3__45__cpo5beginE)
_ZN39_INTERNAL_990c9249_4_k_cu_15695096_28004cuda3std3__45__cpo5beginE:
	.zero		1
	.type		_ZN39_INTERNAL_990c9249_4_k_cu_15695096_28004cuda3std3__441_GLOBAL__N__990c9249_4_k_cu_15695096_28006ignoreE,@object
	.size		_ZN39_INTERNAL_990c9249_4_k_cu_15695096_28004cuda3std3__441_GLOBAL__N__990c9249_4_k_cu_15695096_28006ignoreE,(_ZN39_INTERNAL_990c9249_4_k_cu_15695096_28004cute7productE - _ZN39_INTERNAL_990c9249_4_k_cu_15695096_28004cuda3std3__441_GLOBAL__N__990c9249_4_k_cu_15695096_28006ignoreE)
_ZN39_INTERNAL_990c9249_4_k_cu_15695096_28004cuda3std3__441_GLOBAL__N__990c9249_4_k_cu_15695096_28006ignoreE:
	.zero		1
	.type		_ZN39_INTERNAL_990c9249_4_k_cu_15695096_28004cute7productE,@object
	.size		_ZN39_INTERNAL_990c9249_4_k_cu_15695096_28004cute7productE,(_ZN39_INTERNAL_990c9249_4_k_cu_15695096_28004cuda3std3__45__cpo3endE - _ZN39_INTERNAL_990c9249_4_k_cu_15695096_28004cute7productE)
_ZN39_INTERNAL_990c9249_4_k_cu_15695096_28004cute7productE:
	.zero		1
	.type		_ZN39_INTERNAL_990c9249_4_k_cu_15695096_28004cuda3std3__45__cpo3endE,@object
	.size		_ZN39_INTERNAL_990c9249_4_k_cu_15695096_28004cuda3std3__45__cpo3endE,(_ZN39_INTERNAL_990c9249_4_k_cu_15695096_28004cuda3std3__419piecewise_constructE - _ZN39_INTERNAL_990c9249_4_k_cu_15695096_28004cuda3std3__45__cpo3endE)
_ZN39_INTERNAL_990c9249_4_k_cu_15695096_28004cuda3std3__45__cpo3endE:
	.zero		1
	.type		_ZN39_INTERNAL_990c9249_4_k_cu_15695096_28004cuda3std3__419piecewise_constructE,@object
	.size		_ZN39_INTERNAL_990c9249_4_k_cu_15695096_28004cuda3std3__419piecewise_constructE,(_ZN39_INTERNAL_990c9249_4_k_cu_15695096_28004cuda3std3__45__cpo4cendE - _ZN39_INTERNAL_990c9249_4_k_cu_15695096_28004cuda3std3__419piecewise_constructE)
_ZN39_INTERNAL_990c9249_4_k_cu_15695096_28004cuda3std3__419piecewise_constructE:
	.zero		1
	.type		_ZN39_INTERNAL_990c9249_4_k_cu_15695096_28004cuda3std3__45__cpo4cendE,@object
	.size		_ZN39_INTERNAL_990c9249_4_k_cu_15695096_28004cuda3std3__45__cpo4cendE,(_ZN39_INTERNAL_990c9249_4_k_cu_15695096_28004cuda3std6ranges3__45__cpo4swapE - _ZN39_INTERNAL_990c9249_4_k_cu_15695096_28004cuda3std3__45__cpo4cendE)
_ZN39_INTERNAL_990c9249_4_k_cu_15695096_28004cuda3std3__45__cpo4cendE:
	.zero		1
	.type		_ZN39_INTERNAL_990c9249_4_k_cu_15695096_28004cuda3std6ranges3__45__cpo4swapE,@object
	.size		_ZN39_INTERNAL_990c9249_4_k_cu_15695096_28004cuda3std6ranges3__45__cpo4swapE,(.L_7 - _ZN39_INTERNAL_990c9249_4_k_cu_15695096_28004cuda3std6ranges3__45__cpo4swapE)
_ZN39_INTERNAL_990c9249_4_k_cu_15695096_28004cuda3std6ranges3__45__cpo4swapE:
	.zero		1
.L_7:


//--------------------- .nv.constant0._ZN7cutlass13device_kernelINS_4gemm6kernel13GemmUniversalIN4cute5tupleIJiiiiEEENS1_10collective13CollectiveMmaINS1_40MainloopSm90TmaGmmaWarpSpecializedSparseILi5ENS5_IJNS4_1CILi1EEENSA_ILi2EEESB_EEENS1_35KernelTmaWarpSpecializedCooperativeEEENS5_IJNSA_ILi128EEENSA_ILi256EEENSA_ILi64EEEEEENS_10bfloat16_tENS5_IJNS4_6LayoutINS5_IJiNS5_IJSC_iEEEiEEENS5_IJlNS5_IJSB_SC_EEElEEEEENSL_INS5_IJNS5_IJNS5_IJNSA_ILi8EEESC_NSA_ILi4EEEEEEiEEENS5_IJNS5_IJNSA_ILi16EEESC_SC_EEEiEEEiEEENS5_IJNS5_IJNS5_IJSI_SV_NSA_ILi1024EEEEEENSA_ILi4096EEEEEENS5_IJNS5_IJSB_NSA_ILi512EEENSA_ILi32EEEEEElEEElEEEEEEEESK_NS5_IJlSB_lEEENS4_8TiledMMAINS4_8MMA_AtomIJNS4_4SM904GMMA6SPARSE29GMMA_64x256x32_F32BF16BF16_SSILNS1E_5MajorE0ELS1H_0ELNS1E_7ScaleInE1ELS1I_1ELNS1E_9SparseSelE0EEEEEENSL_INS5_IJSC_SB_SB_EEENS5_IJSB_NSA_ILi0EEES1N_EEEEENS5_IJNS4_10UnderscoreES1Q_S1Q_EEEEENS4_23SM90_TMA_LOAD_MULTICASTENS4_14ComposedLayoutINS4_7SwizzleILi2ELi4ELi3EEENS4_25smem_sparse_ptr_flag_bitsILi2ELi16EEENSL_INS5_IJNS5_IJSB_SR_EEENS5_IJSC_S14_EEEEEENS5_IJNS5_IJS1N_SI_EEESO_EEEEEEEvNS4_8identityENS4_13SM90_TMA_LOADENS1U_INS1V_ILi3ELi4ELi3EEENS4_18smem_ptr_flag_bitsILi16EEENSL_INS5_IJSR_SI_EEENS5_IJSI_SB_EEEEEEEvS26_EENS_8epilogue10collective6detail29Sm90TmaWarpSpecializedAdapterINS2H_15DefaultEpilogueIfNS5_IJSB_llEEES2L_NS2G_6thread17LinearCombinationIfLi1EffLNS2M_9ScaleType4KindE0ELNS_15FloatRoundStyleE2EfEENS1_15EpilogueDefaultEEEEEvvEEEEvNT_6ParamsE --------------------------
	.section	.nv.constant0._ZN7cutlass13device_kernelINS_4gemm6kernel13GemmUniversalIN4cute5tupleIJiiiiEEENS1_10collective13CollectiveMmaINS1_40MainloopSm90TmaGmmaWarpSpecializedSparseILi5ENS5_IJNS4_1CILi1EEENSA_ILi2EEESB_EEENS1_35KernelTmaWarpSpecializedCooperativeEEENS5_IJNSA_ILi128EEENSA_ILi256EEENSA_ILi64EEEEEENS_10bfloat16_tENS5_IJNS4_6LayoutINS5_IJiNS5_IJSC_iEEEiEEENS5_IJlNS5_IJSB_SC_EEElEEEEENSL_INS5_IJNS5_IJNS5_IJNSA_ILi8EEESC_NSA_ILi4EEEEEEiEEENS5_IJNS5_IJNSA_ILi16EEESC_SC_EEEiEEEiEEENS5_IJNS5_IJNS5_IJSI_SV_NSA_ILi1024EEEEEENSA_ILi4096EEEEEENS5_IJNS5_IJSB_NSA_ILi512EEENSA_ILi32EEEEEElEEElEEEEEEEESK_NS5_IJlSB_lEEENS4_8TiledMMAINS4_8MMA_AtomIJNS4_4SM904GMMA6SPARSE29GMMA_64x256x32_F32BF16BF16_SSILNS1E_5MajorE0ELS1H_0ELNS1E_7ScaleInE1ELS1I_1ELNS1E_9SparseSelE0EEEEEENSL_INS5_IJSC_SB_SB_EEENS5_IJSB_NSA_ILi0EEES1N_EEEEENS5_IJNS4_10UnderscoreES1Q_S1Q_EEEEENS4_23SM90_TMA_LOAD_MULTICASTENS4_14ComposedLayoutINS4_7SwizzleILi2ELi4ELi3EEENS4_25smem_sparse_ptr_flag_bitsILi2ELi16EEENSL_INS5_IJNS5_IJSB_SR_EEENS5_IJSC_S14_EEEEEENS5_IJNS5_IJS1N_SI_EEESO_EEEEEEEvNS4_8identityENS4_13SM90_TMA_LOADENS1U_INS1V_ILi3ELi4ELi3EEENS4_18smem_ptr_flag_bitsILi16EEENSL_INS5_IJSR_SI_EEENS5_IJSI_SB_EEEEEEEvS26_EENS_8epilogue10collective6detail29Sm90TmaWarpSpecializedAdapterINS2H_15DefaultEpilogueIfNS5_IJSB_llEEES2L_NS2G_6thread17LinearCombinationIfLi1EffLNS2M_9ScaleType4KindE0ELNS_15FloatRoundStyleE2EfEENS1_15EpilogueDefaultEEEEEvvEEEEvNT_6ParamsE,"a",@progbits
	.sectionflags	@""
	.align	4
.nv.constant0._ZN7cutlass13device_kernelINS_4gemm6kernel13GemmUniversalIN4cute5tupleIJiiiiEEENS1_10collective13CollectiveMmaINS1_40MainloopSm90TmaGmmaWarpSpecializedSparseILi5ENS5_IJNS4_1CILi1EEENSA_ILi2EEESB_EEENS1_35KernelTmaWarpSpecializedCooperativeEEENS5_IJNSA_ILi128EEENSA_ILi256EEENSA_ILi64EEEEEENS_10bfloat16_tENS5_IJNS4_6LayoutINS5_IJiNS5_IJSC_iEEEiEEENS5_IJlNS5_IJSB_SC_EEElEEEEENSL_INS5_IJNS5_IJNS5_IJNSA_ILi8EEESC_NSA_ILi4EEEEEEiEEENS5_IJNS5_IJNSA_ILi16EEESC_SC_EEEiEEEiEEENS5_IJNS5_IJNS5_IJSI_SV_NSA_ILi1024EEEEEENSA_ILi4096EEEEEENS5_IJNS5_IJSB_NSA_ILi512EEENSA_ILi32EEEEEElEEElEEEEEEEESK_NS5_IJlSB_lEEENS4_8TiledMMAINS4_8MMA_AtomIJNS4_4SM904GMMA6SPARSE29GMMA_64x256x32_F32BF16BF16_SSILNS1E_5MajorE0ELS1H_0ELNS1E_7ScaleInE1ELS1I_1ELNS1E_9SparseSelE0EEEEEENSL_INS5_IJSC_SB_SB_EEENS5_IJSB_NSA_ILi0EEES1N_EEEEENS5_IJNS4_10UnderscoreES1Q_S1Q_EEEEENS4_23SM90_TMA_LOAD_MULTICASTENS4_14ComposedLayoutINS4_7SwizzleILi2ELi4ELi3EEENS4_25smem_sparse_ptr_flag_bitsILi2ELi16EEENSL_INS5_IJNS5_IJSB_SR_EEENS5_IJSC_S14_EEEEEENS5_IJNS5_IJS1N_SI_EEESO_EEEEEEEvNS4_8identityENS4_13SM90_TMA_LOADENS1U_INS1V_ILi3ELi4ELi3EEENS4_18smem_ptr_flag_bitsILi16EEENSL_INS5_IJSR_SI_EEENS5_IJSI_SB_EEEEEEEvS26_EENS_8epilogue10collective6detail29Sm90TmaWarpSpecializedAdapterINS2H_15DefaultEpilogueIfNS5_IJSB_llEEES2L_NS2G_6thread17LinearCombinationIfLi1EffLNS2M_9ScaleType4KindE0ELNS_15FloatRoundStyleE2EfEENS1_15EpilogueDefaultEEEEEvvEEEEvNT_6ParamsE:
	.zero		1920


//--------------------- SYMBOLS --------------------------

	.type		.nv.reservedSmem.offset0,@object
	.size		.nv.reservedSmem.offset0,0x4
